	.target	sm_90a

	.elftype	@"ET_EXEC"


//--------------------- .note.nv.tkinfo           --------------------------
	.section	.note.nv.tkinfo,"",@"SHT_NOTE"
	.sectionflags	@"SHF_NOTE_NV_TKINFO"
	.tkinfo
        /*0018*/ 	.word	0x00000002
        /*0030*/ 	.string	""
        /*0030*/ 	.string	"ptxas"
        /*0030*/ 	.string	"Cuda compilation tools, release 13.0, V13.0.88"
        /*0030*/ 	.string	"Build cuda_13.0.r13.0/compiler.36424714_0"
        /*0030*/ 	.string	"-arch sm_90a -m 64 "



//--------------------- .note.nv.cuinfo           --------------------------
	.section	.note.nv.cuinfo,"",@"SHT_NOTE"
	.sectionflags	@"SHF_NOTE_NV_CUINFO"
        /*0018*/ 	.short	0x0002
        /*001a*/ 	.short	0x005a
        /*001c*/ 	.short	0x0082
	.zero		2


//--------------------- .nv.info                  --------------------------
	.section	.nv.info,"",@"SHT_CUDA_INFO"
	.align	4


	//----- nvinfo : EIATTR_REGCOUNT
	.align		4
        /*0000*/ 	.byte	0x04, 0x2f
        /*0002*/ 	.short	(.L_15 - .L_14)
	.align		4
.L_14:
        /*0004*/ 	.word	index@(_ZN7cutlass13device_kernelINS_4gemm6kernel13GemmUniversalIN4cute5tupleIJiiiiEEENS1_10collective13CollectiveMmaINS1_34MainloopSm90TmaGmmaWarpSpecializedILi4ENS5_IJNS4_1CILi1EEESB_SB_EEENS1_35KernelTmaWarpSpecializedCooperativeEEENS5_IJNSA_ILi256EEENSA_ILi128EEESG_EEEfNS5_IJlSB_lEEEfSI_NS4_8TiledMMAINS4_8MMA_AtomIJNS4_4SM904GMMA30MMA_64x128x8_F32TF32TF32_SS_TNILNSM_7ScaleInE1ELSO_1EEEEEENS4_6LayoutINS5_IJNSA_ILi2EEESB_SB_EEENS5_IJSB_NSA_ILi0EEESU_EEEEENS5_IJNS4_10UnderscoreESX_SX_EEEEENS4_13SM90_TMA_LOADENS4_14ComposedLayoutINS4_7SwizzleILi3ELi4ELi3EEENS4_18smem_ptr_flag_bitsILi32EEENSR_INS5_IJNSA_ILi8EEENSA_ILi32EEEEEENS5_IJS17_SB_EEEEEEEvNS4_8identityES10_S1B_vS1C_EENS_8epilogue10collective6detail29Sm90TmaWarpSpecializedAdapterINS1F_15DefaultEpilogueIfSI_SI_NS1E_6thread17LinearCombinationIfLi1EffLNS1J_9ScaleType4KindE0ELNS_15FloatRoundStyleE2EfEENS1_15EpilogueDefaultEEEEEvvEEEEvNT_6ParamsE)
        /*0008*/ 	.word	0x000000a8


	//----- nvinfo : EIATTR_FRAME_SIZE
	.align		4
.L_15:
        /*000c*/ 	.byte	0x04, 0x11
        /*000e*/ 	.short	(.L_17 - .L_16)
	.align		4
.L_16:
        /*0010*/ 	.word	index@(_ZN7cutlass13device_kernelINS_4gemm6kernel13GemmUniversalIN4cute5tupleIJiiiiEEENS1_10collective13CollectiveMmaINS1_34MainloopSm90TmaGmmaWarpSpecializedILi4ENS5_IJNS4_1CILi1EEESB_SB_EEENS1_35KernelTmaWarpSpecializedCooperativeEEENS5_IJNSA_ILi256EEENSA_ILi128EEESG_EEEfNS5_IJlSB_lEEEfSI_NS4_8TiledMMAINS4_8MMA_AtomIJNS4_4SM904GMMA30MMA_64x128x8_F32TF32TF32_SS_TNILNSM_7ScaleInE1ELSO_1EEEEEENS4_6LayoutINS5_IJNSA_ILi2EEESB_SB_EEENS5_IJSB_NSA_ILi0EEESU_EEEEENS5_IJNS4_10UnderscoreESX_SX_EEEEENS4_13SM90_TMA_LOADENS4_14ComposedLayoutINS4_7SwizzleILi3ELi4ELi3EEENS4_18smem_ptr_flag_bitsILi32EEENSR_INS5_IJNSA_ILi8EEENSA_ILi32EEEEEENS5_IJS17_SB_EEEEEEEvNS4_8identityES10_S1B_vS1C_EENS_8epilogue10collective6detail29Sm90TmaWarpSpecializedAdapterINS1F_15DefaultEpilogueIfSI_SI_NS1E_6thread17LinearCombinationIfLi1EffLNS1J_9ScaleType4KindE0ELNS_15FloatRoundStyleE2EfEENS1_15EpilogueDefaultEEEEEvvEEEEvNT_6ParamsE)
        /*0014*/ 	.word	0x00000000


	//----- nvinfo : EIATTR_MIN_STACK_SIZE
	.align		4
.L_17:
        /*0018*/ 	.byte	0x04, 0x12
        /*001a*/ 	.short	(.L_19 - .L_18)
	.align		4
.L_18:
        /*001c*/ 	.word	index@(_ZN7cutlass13device_kernelINS_4gemm6kernel13GemmUniversalIN4cute5tupleIJiiiiEEENS1_10collective13CollectiveMmaINS1_34MainloopSm90TmaGmmaWarpSpecializedILi4ENS5_IJNS4_1CILi1EEESB_SB_EEENS1_35KernelTmaWarpSpecializedCooperativeEEENS5_IJNSA_ILi256EEENSA_ILi128EEESG_EEEfNS5_IJlSB_lEEEfSI_NS4_8TiledMMAINS4_8MMA_AtomIJNS4_4SM904GMMA30MMA_64x128x8_F32TF32TF32_SS_TNILNSM_7ScaleInE1ELSO_1EEEEEENS4_6LayoutINS5_IJNSA_ILi2EEESB_SB_EEENS5_IJSB_NSA_ILi0EEESU_EEEEENS5_IJNS4_10UnderscoreESX_SX_EEEEENS4_13SM90_TMA_LOADENS4_14ComposedLayoutINS4_7SwizzleILi3ELi4ELi3EEENS4_18smem_ptr_flag_bitsILi32EEENSR_INS5_IJNSA_ILi8EEENSA_ILi32EEEEEENS5_IJS17_SB_EEEEEEEvNS4_8identityES10_S1B_vS1C_EENS_8epilogue10collective6detail29Sm90TmaWarpSpecializedAdapterINS1F_15DefaultEpilogueIfSI_SI_NS1E_6thread17LinearCombinationIfLi1EffLNS1J_9ScaleType4KindE0ELNS_15FloatRoundStyleE2EfEENS1_15EpilogueDefaultEEEEEvvEEEEvNT_6ParamsE)
        /*0020*/ 	.word	0x00000000
.L_19:


//--------------------- .nv.compat                --------------------------
	.section	.nv.compat,"",@"SHT_CUDA_COMPAT_INFO"
	.align	4
        /*0000*/ 	.byte	0x02, 0x09, 0x01, 0x00, 0x02, 0x02, 0x04, 0x00, 0x02, 0x05, 0x05, 0x00, 0x03, 0x07, 0x01, 0x01
        /*0010*/ 	.byte	0x02, 0x03, 0x01, 0x00, 0x02, 0x06, 0x01, 0x00, 0x04, 0x0b, 0x08, 0x00, 0x00, 0x00, 0x00, 0x00
        /*0020*/ 	.byte	0x00, 0x00, 0x00, 0x00


//--------------------- .nv.info._ZN7cutlass13device_kernelINS_4gemm6kernel13GemmUniversalIN4cute5tupleIJiiiiEEENS1_10collective13CollectiveMmaINS1_34MainloopSm90TmaGmmaWarpSpecializedILi4ENS5_IJNS4_1CILi1EEESB_SB_EEENS1_35KernelTmaWarpSpecializedCooperativeEEENS5_IJNSA_ILi256EEENSA_ILi128EEESG_EEEfNS5_IJlSB_lEEEfSI_NS4_8TiledMMAINS4_8MMA_AtomIJNS4_4SM904GMMA30MMA_64x128x8_F32TF32TF32_SS_TNILNSM_7ScaleInE1ELSO_1EEEEEENS4_6LayoutINS5_IJNSA_ILi2EEESB_SB_EEENS5_IJSB_NSA_ILi0EEESU_EEEEENS5_IJNS4_10UnderscoreESX_SX_EEEEENS4_13SM90_TMA_LOADENS4_14ComposedLayoutINS4_7SwizzleILi3ELi4ELi3EEENS4_18smem_ptr_flag_bitsILi32EEENSR_INS5_IJNSA_ILi8EEENSA_ILi32EEEEEENS5_IJS17_SB_EEEEEEEvNS4_8identityES10_S1B_vS1C_EENS_8epilogue10collective6detail29Sm90TmaWarpSpecializedAdapterINS1F_15DefaultEpilogueIfSI_SI_NS1E_6thread17LinearCombinationIfLi1EffLNS1J_9ScaleType4KindE0ELNS_15FloatRoundStyleE2EfEENS1_15EpilogueDefaultEEEEEvvEEEEvNT_6ParamsE --------------------------
	.section	.nv.info._ZN7cutlass13device_kernelINS_4gemm6kernel13GemmUniversalIN4cute5tupleIJiiiiEEENS1_10collective13CollectiveMmaINS1_34MainloopSm90TmaGmmaWarpSpecializedILi4ENS5_IJNS4_1CILi1EEESB_SB_EEENS1_35KernelTmaWarpSpecializedCooperativeEEENS5_IJNSA_ILi256EEENSA_ILi128EEESG_EEEfNS5_IJlSB_lEEEfSI_NS4_8TiledMMAINS4_8MMA_AtomIJNS4_4SM904GMMA30MMA_64x128x8_F32TF32TF32_SS_TNILNSM_7ScaleInE1ELSO_1EEEEEENS4_6LayoutINS5_IJNSA_ILi2EEESB_SB_EEENS5_IJSB_NSA_ILi0EEESU_EEEEENS5_IJNS4_10UnderscoreESX_SX_EEEEENS4_13SM90_TMA_LOADENS4_14ComposedLayoutINS4_7SwizzleILi3ELi4ELi3EEENS4_18smem_ptr_flag_bitsILi32EEENSR_INS5_IJNSA_ILi8EEENSA_ILi32EEEEEENS5_IJS17_SB_EEEEEEEvNS4_8identityES10_S1B_vS1C_EENS_8epilogue10collective6detail29Sm90TmaWarpSpecializedAdapterINS1F_15DefaultEpilogueIfSI_SI_NS1E_6thread17LinearCombinationIfLi1EffLNS1J_9ScaleType4KindE0ELNS_15FloatRoundStyleE2EfEENS1_15EpilogueDefaultEEEEEvvEEEEvNT_6ParamsE,"",@"SHT_CUDA_INFO"
	.sectionflags	@""
	.align	4


	//----- nvinfo : EIATTR_CUDA_API_VERSION
	.align		4
        /*0000*/ 	.byte	0x04, 0x37
        /*0002*/ 	.short	(.L_21 - .L_20)
.L_20:
        /*0004*/ 	.word	0x00000082


	//----- nvinfo : EIATTR_KPARAM_INFO
	.align		4
.L_21:
        /*0008*/ 	.byte	0x04, 0x17
        /*000a*/ 	.short	(.L_23 - .L_22)
.L_22:
        /*000c*/ 	.word	0x00000000
        /*0010*/ 	.short	0x0000
        /*0012*/ 	.short	0x0070
        /*0014*/ 	.byte	0x00, 0xf0, 0x01, 0x10


	//----- nvinfo : EIATTR_SPARSE_MMA_MASK
	.align		4
.L_23:
        /*0018*/ 	.byte	0x03, 0x50
        /*001a*/ 	.short	0x0000


	//----- nvinfo : EIATTR_MAXREG_COUNT
	.align		4
        /*001c*/ 	.byte	0x03, 0x1b
        /*001e*/ 	.short	0x00a8


	//----- nvinfo : EIATTR_NUM_BARRIERS
	.align		4
        /*0020*/ 	.byte	0x02, 0x4c
        /*0022*/ 	.byte	0x01
	.zero		1


	//----- nvinfo : EIATTR_EXTERNS
	.align		4
        /*0024*/ 	.byte	0x04, 0x0f
        /*0026*/ 	.short	(.L_25 - .L_24)


	//   ....[0]....
	.align		4
.L_24:
        /*0028*/ 	.word	index@(__assertfail)


	//----- nvinfo : EIATTR_MERCURY_ISA_VERSION
	.align		4
.L_25:
        /*002c*/ 	.byte	0x03, 0x5f
        /*002e*/ 	.short	0x0101


	//----- nvinfo : EIATTR_INT_WARP_WIDE_INSTR_OFFSETS
	.align		4
        /*0030*/ 	.byte	0x04, 0x31
        /*0032*/ 	.short	(.L_27 - .L_26)


	//   ....[0]....
.L_26:
        /*0034*/ 	.word	0x000003b0


	//   ....[1]....
        /*0038*/ 	.word	0x000003e0


	//   ....[2]....
        /*003c*/ 	.word	0x000004c0


	//----- nvinfo : EIATTR_COOP_GROUP_MASK_REGIDS
	.align		4
.L_27:
        /*0040*/ 	.byte	0x04, 0x29
        /*0042*/ 	.short	(.L_29 - .L_28)


	//   ....[0]....
.L_28:
        /*0044*/ 	.word	0xffffffff


	//   ....[1]....
        /*0048*/ 	.word	0xffffffff


	//   ....[2]....
        /*004c*/ 	.word	0xffffffff


	//   ....[3]....
        /*0050*/ 	.word	0xffffffff


	//   ....[4]....
        /*0054*/ 	.word	0xffffffff


	//----- nvinfo : EIATTR_COOP_GROUP_INSTR_OFFSETS
	.align		4
.L_29:
        /*0058*/ 	.byte	0x04, 0x28
        /*005a*/ 	.short	(.L_31 - .L_30)


	//   ....[0]....
.L_30:
        /*005c*/ 	.word	0x00000060


	//   ....[1]....
        /*0060*/ 	.word	0x00000070


	//   ....[2]....
        /*0064*/ 	.word	0x00000130


	//   ....[3]....
        /*0068*/ 	.word	0x000002c0


	//   ....[4]....
        /*006c*/ 	.word	0x00000f70


	//----- nvinfo : EIATTR_REG_RECONFIG
	.align		4
.L_31:
        /*0070*/ 	.byte	0x01, 0x54
	.zero		2


	//----- nvinfo : EIATTR_SYSCALL_OFFSETS
	.align		4
        /*0074*/ 	.byte	0x04, 0x46
        /*0076*/ 	.short	(.L_33 - .L_32)


	//   ....[0]....
.L_32:
        /*0078*/ 	.word	0x00001130


	//----- nvinfo : EIATTR_MBARRIER_INSTR_OFFSETS
	.align		4
.L_33:
        /*007c*/ 	.byte	0x04, 0x39
        /*007e*/ 	.short	(.L_35 - .L_34)


	//   ....[0]....
.L_34:
        /*0080*/ 	.word	0x00000230
        /*0084*/ 	.word	0x000000ff
        /*0088*/ 	.word	0x00000000
        /*008c*/ 	.short	0x0100
        /*008e*/ 	.byte	0x08
	.zero		1


	//   ....[1]....
        /*0090*/ 	.word	0x00000240
        /*0094*/ 	.word	0x000000ff
        /*0098*/ 	.word	0x00000020
        /*009c*/ 	.short	0x0100
        /*009e*/ 	.byte	0x08
	.zero		1


	//   ....[2]....
        /*00a0*/ 	.word	0x00000250
        /*00a4*/ 	.word	0x000000ff
        /*00a8*/ 	.word	0x00000008
        /*00ac*/ 	.short	0x0100
        /*00ae*/ 	.byte	0x08
	.zero		1


	//   ....[3]....
        /*00b0*/ 	.word	0x00000260
        /*00b4*/ 	.word	0x000000ff
        /*00b8*/ 	.word	0x00000028
        /*00bc*/ 	.short	0x0100
        /*00be*/ 	.byte	0x08
	.zero		1


	//   ....[4]....
        /*00c0*/ 	.word	0x00000270
        /*00c4*/ 	.word	0x000000ff
        /*00c8*/ 	.word	0x00000010
        /*00cc*/ 	.short	0x0100
        /*00ce*/ 	.byte	0x08
	.zero		1


	//   ....[5]....
        /*00d0*/ 	.word	0x00000280
        /*00d4*/ 	.word	0x000000ff
        /*00d8*/ 	.word	0x00000030
        /*00dc*/ 	.short	0x0100
        /*00de*/ 	.byte	0x08
	.zero		1


	//   ....[6]....
        /*00e0*/ 	.word	0x00000290
        /*00e4*/ 	.word	0x000000ff
        /*00e8*/ 	.word	0x00000018
        /*00ec*/ 	.short	0x0100
        /*00ee*/ 	.byte	0x08
	.zero		1


	//   ....[7]....
        /*00f0*/ 	.word	0x000002a0
        /*00f4*/ 	.word	0x000000ff
        /*00f8*/ 	.word	0x00000038
        /*00fc*/ 	.short	0x0100
        /*00fe*/ 	.byte	0x08
	.zero		1


	//   ....[8]....
        /*0100*/ 	.word	0x00000530
        /*0104*/ 	.word	0x000000ff
        /*0108*/ 	.word	0x00000050
        /*010c*/ 	.short	0x0100
        /*010e*/ 	.byte	0x06
	.zero		1


	//   ....[9]....
        /*0110*/ 	.word	0x00000590
        /*0114*/ 	.word	0x000000ff
        /*0118*/ 	.word	0x00000058
        /*011c*/ 	.short	0x0100
        /*011e*/ 	.byte	0x06
	.zero		1


	//   ....[10]....
        /*0120*/ 	.word	0x000011b0
        /*0124*/ 	.word	0x00000003
        /*0128*/ 	.word	0x00000000
        /*012c*/ 	.short	0x010a
        /*012e*/ 	.byte	0x3f
	.zero		1


	//   ....[11]....
        /*0130*/ 	.word	0x000011f0
        /*0134*/ 	.word	0x00000003
        /*0138*/ 	.word	0x00000000
        /*013c*/ 	.short	0x010a
        /*013e*/ 	.byte	0x3f
	.zero		1


	//   ....[12]....
        /*0140*/ 	.word	0x00001fe0
        /*0144*/ 	.word	0x000000ff
        /*0148*/ 	.word	0x00000000
        /*014c*/ 	.short	0x010a
        /*014e*/ 	.byte	0x09
	.zero		1


	//   ....[13]....
        /*0150*/ 	.word	0x00002020
        /*0154*/ 	.word	0x000000ff
        /*0158*/ 	.word	0x00000000
        /*015c*/ 	.short	0x010a
        /*015e*/ 	.byte	0x09
	.zero		1


	//   ....[14]....
        /*0160*/ 	.word	0x00002cc0
        /*0164*/ 	.word	0x000000ff
        /*0168*/ 	.word	0x00000000
        /*016c*/ 	.short	0x0101
        /*016e*/ 	.byte	0x08
	.zero		1


	//   ....[15]....
        /*0170*/ 	.word	0x00002ea0
        /*0174*/ 	.word	0x000000ff
        /*0178*/ 	.word	0x00000000
        /*017c*/ 	.short	0x0101
        /*017e*/ 	.byte	0x04
	.zero		1


	//   ....[16]....
        /*0180*/ 	.word	0x0000a7b0
        /*0184*/ 	.word	0x0000000c
        /*0188*/ 	.word	0x00000020
        /*018c*/ 	.short	0x010a
        /*018e*/ 	.byte	0x3f
	.zero		1


	//   ....[17]....
        /*0190*/ 	.word	0x0000ada0
        /*0194*/ 	.word	0x00000005
        /*0198*/ 	.word	0x00000058
        /*019c*/ 	.short	0x0101
        /*019e*/ 	.byte	0x3f
	.zero		1


	//   ....[18]....
        /*01a0*/ 	.word	0x0000b4a0
        /*01a4*/ 	.word	0x00000007
        /*01a8*/ 	.word	0x00000000
        /*01ac*/ 	.short	0x010a
        /*01ae*/ 	.byte	0x3f
	.zero		1


	//   ....[19]....
        /*01b0*/ 	.word	0x0000b520
        /*01b4*/ 	.word	0x00000006
        /*01b8*/ 	.word	0x00000000
        /*01bc*/ 	.short	0x010a
        /*01be*/ 	.byte	0x3f
	.zero		1


	//   ....[20]....
        /*01c0*/ 	.word	0x0000b5b0
        /*01c4*/ 	.word	0x00000007
        /*01c8*/ 	.word	0x00000000
        /*01cc*/ 	.short	0x010a
        /*01ce*/ 	.byte	0x3f
	.zero		1


	//   ....[21]....
        /*01d0*/ 	.word	0x0000b640
        /*01d4*/ 	.word	0x00000005
        /*01d8*/ 	.word	0x00000000
        /*01dc*/ 	.short	0x010a
        /*01de*/ 	.byte	0x3f
	.zero		1


	//   ....[22]....
        /*01e0*/ 	.word	0x0000b6a0
        /*01e4*/ 	.word	0x00000003
        /*01e8*/ 	.word	0x00000000
        /*01ec*/ 	.short	0x010a
        /*01ee*/ 	.byte	0x3f
	.zero		1


	//   ....[23]....
        /*01f0*/ 	.word	0x0000b700
        /*01f4*/ 	.word	0x00000004
        /*01f8*/ 	.word	0x00000000
        /*01fc*/ 	.short	0x010a
        /*01fe*/ 	.byte	0x3f
	.zero		1


	//   ....[24]....
        /*0200*/ 	.word	0x0000b7d0
        /*0204*/ 	.word	0x0000000c
        /*0208*/ 	.word	0x00000020
        /*020c*/ 	.short	0x010a
        /*020e*/ 	.byte	0x3f
	.zero		1


	//   ....[25]....
        /*0210*/ 	.word	0x0000b8a0
        /*0214*/ 	.word	0x00000007
        /*0218*/ 	.word	0x00000000
        /*021c*/ 	.short	0x010a
        /*021e*/ 	.byte	0x3f
	.zero		1


	//   ....[26]....
        /*0220*/ 	.word	0x0000b8f0
        /*0224*/ 	.word	0x00000006
        /*0228*/ 	.word	0x00000000
        /*022c*/ 	.short	0x010a
        /*022e*/ 	.byte	0x3f
	.zero		1


	//   ....[27]....
        /*0230*/ 	.word	0x0000b940
        /*0234*/ 	.word	0x00000007
        /*0238*/ 	.word	0x00000000
        /*023c*/ 	.short	0x010a
        /*023e*/ 	.byte	0x3f
	.zero		1


	//----- nvinfo : EIATTR_NUM_MBARRIERS
	.align		4
.L_35:
        /*0240*/ 	.byte	0x03, 0x38
        /*0242*/ 	.short	0x000a


	//----- nvinfo : EIATTR_EXIT_INSTR_OFFSETS
	.align		4
        /*0244*/ 	.byte	0x04, 0x1c
        /*0246*/ 	.short	(.L_37 - .L_36)


	//   ....[0]....
.L_36:
        /*0248*/ 	.word	0x000005e0


	//   ....[1]....
        /*024c*/ 	.word	0x00000ea0


	//   ....[2]....
        /*0250*/ 	.word	0x00009e20


	//   ....[3]....
        /*0254*/ 	.word	0x0000a450


	//   ....[4]....
        /*0258*/ 	.word	0x0000b690


	//----- nvinfo : EIATTR_MAX_THREADS
	.align		4
.L_37:
        /*025c*/ 	.byte	0x04, 0x05
        /*025e*/ 	.short	(.L_39 - .L_38)
.L_38:
        /*0260*/ 	.word	0x00000180
        /*0264*/ 	.word	0x00000001
        /*0268*/ 	.word	0x00000001


	//----- nvinfo : EIATTR_CRS_STACK_SIZE
	.align		4
.L_39:
        /*026c*/ 	.byte	0x04, 0x1e
        /*026e*/ 	.short	(.L_41 - .L_40)
.L_40:
        /*0270*/ 	.word	0x00000000


	//----- nvinfo : EIATTR_CBANK_PARAM_SIZE
	.align		4
.L_41:
        /*0274*/ 	.byte	0x03, 0x19
        /*0276*/ 	.short	0x0470


	//----- nvinfo : EIATTR_PARAM_CBANK
	.align		4
        /*0278*/ 	.byte	0x04, 0x0a
        /*027a*/ 	.short	(.L_43 - .L_42)
	.align		4
.L_42:
        /*027c*/ 	.word	index@(.nv.constant0._ZN7cutlass13device_kernelINS_4gemm6kernel13GemmUniversalIN4cute5tupleIJiiiiEEENS1_10collective13CollectiveMmaINS1_34MainloopSm90TmaGmmaWarpSpecializedILi4ENS5_IJNS4_1CILi1EEESB_SB_EEENS1_35KernelTmaWarpSpecializedCooperativeEEENS5_IJNSA_ILi256EEENSA_ILi128EEESG_EEEfNS5_IJlSB_lEEEfSI_NS4_8TiledMMAINS4_8MMA_AtomIJNS4_4SM904GMMA30MMA_64x128x8_F32TF32TF32_SS_TNILNSM_7ScaleInE1ELSO_1EEEEEENS4_6LayoutINS5_IJNSA_ILi2EEESB_SB_EEENS5_IJSB_NSA_ILi0EEESU_EEEEENS5_IJNS4_10UnderscoreESX_SX_EEEEENS4_13SM90_TMA_LOADENS4_14ComposedLayoutINS4_7SwizzleILi3ELi4ELi3EEENS4_18smem_ptr_flag_bitsILi32EEENSR_INS5_IJNSA_ILi8EEENSA_ILi32EEEEEENS5_IJS17_SB_EEEEEEEvNS4_8identityES10_S1B_vS1C_EENS_8epilogue10collective6detail29Sm90TmaWarpSpecializedAdapterINS1F_15DefaultEpilogueIfSI_SI_NS1E_6thread17LinearCombinationIfLi1EffLNS1J_9ScaleType4KindE0ELNS_15FloatRoundStyleE2EfEENS1_15EpilogueDefaultEEEEEvvEEEEvNT_6ParamsE)
        /*0280*/ 	.short	0x0210
        /*0282*/ 	.short	0x0470


	//----- nvinfo : EIATTR_SW_WAR
	.align		4
.L_43:
        /*0284*/ 	.byte	0x04, 0x36
        /*0286*/ 	.short	(.L_45 - .L_44)
.L_44:
        /*0288*/ 	.word	0x00000008
.L_45:


//--------------------- .nv.callgraph             --------------------------
	.section	.nv.callgraph,"",@"SHT_CUDA_CALLGRAPH"
	.align	4
	.sectionentsize	8
	.align		4
        /*0000*/ 	.word	0x00000000
	.align		4
        /*0004*/ 	.word	0xffffffff
	.align		4
        /*0008*/ 	.word	index@(_ZN7cutlass13device_kernelINS_4gemm6kernel13GemmUniversalIN4cute5tupleIJiiiiEEENS1_10collective13CollectiveMmaINS1_34MainloopSm90TmaGmmaWarpSpecializedILi4ENS5_IJNS4_1CILi1EEESB_SB_EEENS1_35KernelTmaWarpSpecializedCooperativeEEENS5_IJNSA_ILi256EEENSA_ILi128EEESG_EEEfNS5_IJlSB_lEEEfSI_NS4_8TiledMMAINS4_8MMA_AtomIJNS4_4SM904GMMA30MMA_64x128x8_F32TF32TF32_SS_TNILNSM_7ScaleInE1ELSO_1EEEEEENS4_6LayoutINS5_IJNSA_ILi2EEESB_SB_EEENS5_IJSB_NSA_ILi0EEESU_EEEEENS5_IJNS4_10UnderscoreESX_SX_EEEEENS4_13SM90_TMA_LOADENS4_14ComposedLayoutINS4_7SwizzleILi3ELi4ELi3EEENS4_18smem_ptr_flag_bitsILi32EEENSR_INS5_IJNSA_ILi8EEENSA_ILi32EEEEEENS5_IJS17_SB_EEEEEEEvNS4_8identityES10_S1B_vS1C_EENS_8epilogue10collective6detail29Sm90TmaWarpSpecializedAdapterINS1F_15DefaultEpilogueIfSI_SI_NS1E_6thread17LinearCombinationIfLi1EffLNS1J_9ScaleType4KindE0ELNS_15FloatRoundStyleE2EfEENS1_15EpilogueDefaultEEEEEvvEEEEvNT_6ParamsE)
	.align		4
        /*000c*/ 	.word	index@(__assertfail)
	.align		4
        /*0010*/ 	.word	0x00000000
	.align		4
        /*0014*/ 	.word	0xfffffffe
	.align		4
        /*0018*/ 	.word	0x00000000
	.align		4
        /*001c*/ 	.word	0xfffffffd
	.align		4
        /*0020*/ 	.word	0x00000000
	.align		4
        /*0024*/ 	.word	0xfffffffc


//--------------------- .nv.constant4             --------------------------
	.section	.nv.constant4,"a",@progbits
	.align	8
	.align		8
.nv.constant4:
        /*0000*/ 	.dword	__assertfail
	.align		8
        /*0008*/ 	.dword	__unnamed_1
	.align		8
        /*0010*/ 	.dword	_ZN40_INTERNAL_2ffc24f9_4_k_cu_b37a3faa_303844cuda3std3__45__cpo5beginE
	.align		8
        /*0018*/ 	.dword	_ZN40_INTERNAL_2ffc24f9_4_k_cu_b37a3faa_303844cuda3std3__45__cpo3endE
	.align		8
        /*0020*/ 	.dword	_ZN40_INTERNAL_2ffc24f9_4_k_cu_b37a3faa_303844cuda3std3__45__cpo6cbeginE
	.align		8
        /*0028*/ 	.dword	_ZN40_INTERNAL_2ffc24f9_4_k_cu_b37a3faa_303844cuda3std3__45__cpo4cendE
	.align		8
        /*0030*/ 	.dword	_ZN40_INTERNAL_2ffc24f9_4_k_cu_b37a3faa_303844cuda3std3__442_GLOBAL__N__2ffc24f9_4_k_cu_b37a3faa_303846ignoreE
	.align		8
        /*0038*/ 	.dword	_ZN40_INTERNAL_2ffc24f9_4_k_cu_b37a3faa_303844cuda3std3__419piecewise_constructE
	.align		8
        /*0040*/ 	.dword	_ZN40_INTERNAL_2ffc24f9_4_k_cu_b37a3faa_303844cuda3std3__48in_placeE
	.align		8
        /*0048*/ 	.dword	_ZN40_INTERNAL_2ffc24f9_4_k_cu_b37a3faa_303844cuda3std6ranges3__45__cpo4swapE
	.align		8
        /*0050*/ 	.dword	_ZN40_INTERNAL_2ffc24f9_4_k_cu_b37a3faa_303844cuda3std6ranges3__45__cpo9iter_moveE
	.align		8
        /*0058*/ 	.dword	_ZN40_INTERNAL_2ffc24f9_4_k_cu_b37a3faa_303844cute7productE
	.align		8
        /*0060*/ 	.dword	_ZN40_INTERNAL_2ffc24f9_4_k_cu_b37a3faa_303844cute1_E
	.align		8
        /*0068*/ 	.dword	$str$22
	.align		8
        /*0070*/ 	.dword	$str$23


//--------------------- .text._ZN7cutlass13device_kernelINS_4gemm6kernel13GemmUniversalIN4cute5tupleIJiiiiEEENS1_10collective13CollectiveMmaINS1_34MainloopSm90TmaGmmaWarpSpecializedILi4ENS5_IJNS4_1CILi1EEESB_SB_EEENS1_35KernelTmaWarpSpecializedCooperativeEEENS5_IJNSA_ILi256EEENSA_ILi128EEESG_EEEfNS5_IJlSB_lEEEfSI_NS4_8TiledMMAINS4_8MMA_AtomIJNS4_4SM904GMMA30MMA_64x128x8_F32TF32TF32_SS_TNILNSM_7ScaleInE1ELSO_1EEEEEENS4_6LayoutINS5_IJNSA_ILi2EEESB_SB_EEENS5_IJSB_NSA_ILi0EEESU_EEEEENS5_IJNS4_10UnderscoreESX_SX_EEEEENS4_13SM90_TMA_LOADENS4_14ComposedLayoutINS4_7SwizzleILi3ELi4ELi3EEENS4_18smem_ptr_flag_bitsILi32EEENSR_INS5_IJNSA_ILi8EEENSA_ILi32EEEEEENS5_IJS17_SB_EEEEEEEvNS4_8identityES10_S1B_vS1C_EENS_8epilogue10collective6detail29Sm90TmaWarpSpecializedAdapterINS1F_15DefaultEpilogueIfSI_SI_NS1E_6thread17LinearCombinationIfLi1EffLNS1J_9ScaleType4KindE0ELNS_15FloatRoundStyleE2EfEENS1_15EpilogueDefaultEEEEEvvEEEEvNT_6ParamsE --------------------------
	.section	.text._ZN7cutlass13device_kernelINS_4gemm6kernel13GemmUniversalIN4cute5tupleIJiiiiEEENS1_10collective13CollectiveMmaINS1_34MainloopSm90TmaGmmaWarpSpecializedILi4ENS5_IJNS4_1CILi1EEESB_SB_EEENS1_35KernelTmaWarpSpecializedCooperativeEEENS5_IJNSA_ILi256EEENSA_ILi128EEESG_EEEfNS5_IJlSB_lEEEfSI_NS4_8TiledMMAINS4_8MMA_AtomIJNS4_4SM904GMMA30MMA_64x128x8_F32TF32TF32_SS_TNILNSM_7ScaleInE1ELSO_1EEEEEENS4_6LayoutINS5_IJNSA_ILi2EEESB_SB_EEENS5_IJSB_NSA_ILi0EEESU_EEEEENS5_IJNS4_10UnderscoreESX_SX_EEEEENS4_13SM90_TMA_LOADENS4_14ComposedLayoutINS4_7SwizzleILi3ELi4ELi3EEENS4_18smem_ptr_flag_bitsILi32EEENSR_INS5_IJNSA_ILi8EEENSA_ILi32EEEEEENS5_IJS17_SB_EEEEEEEvNS4_8identityES10_S1B_vS1C_EENS_8epilogue10collective6detail29Sm90TmaWarpSpecializedAdapterINS1F_15DefaultEpilogueIfSI_SI_NS1E_6thread17LinearCombinationIfLi1EffLNS1J_9ScaleType4KindE0ELNS_15FloatRoundStyleE2EfEENS1_15EpilogueDefaultEEEEEvvEEEEvNT_6ParamsE,"ax",@progbits
	.align	128
.text._ZN7cutlass13device_kernelINS_4gemm6kernel13GemmUniversalIN4cute5tupleIJiiiiEEENS1_10collective13CollectiveMmaINS1_34MainloopSm90TmaGmmaWarpSpecializedILi4ENS5_IJNS4_1CILi1EEESB_SB_EEENS1_35KernelTmaWarpSpecializedCooperativeEEENS5_IJNSA_ILi256EEENSA_ILi128EEESG_EEEfNS5_IJlSB_lEEEfSI_NS4_8TiledMMAINS4_8MMA_AtomIJNS4_4SM904GMMA30MMA_64x128x8_F32TF32TF32_SS_TNILNSM_7ScaleInE1ELSO_1EEEEEENS4_6LayoutINS5_IJNSA_ILi2EEESB_SB_EEENS5_IJSB_NSA_ILi0EEESU_EEEEENS5_IJNS4_10UnderscoreESX_SX_EEEEENS4_13SM90_TMA_LOADENS4_14ComposedLayoutINS4_7SwizzleILi3ELi4ELi3EEENS4_18smem_ptr_flag_bitsILi32EEENSR_INS5_IJNSA_ILi8EEENSA_ILi32EEEEEENS5_IJS17_SB_EEEEEEEvNS4_8identityES10_S1B_vS1C_EENS_8epilogue10collective6detail29Sm90TmaWarpSpecializedAdapterINS1F_15DefaultEpilogueIfSI_SI_NS1E_6thread17LinearCombinationIfLi1EffLNS1J_9ScaleType4KindE0ELNS_15FloatRoundStyleE2EfEENS1_15EpilogueDefaultEEEEEvvEEEEvNT_6ParamsE:
        .type           _ZN7cutlass13device_kernelINS_4gemm6kernel13GemmUniversalIN4cute5tupleIJiiiiEEENS1_10collective13CollectiveMmaINS1_34MainloopSm90TmaGmmaWarpSpecializedILi4ENS5_IJNS4_1CILi1EEESB_SB_EEENS1_35KernelTmaWarpSpecializedCooperativeEEENS5_IJNSA_ILi256EEENSA_ILi128EEESG_EEEfNS5_IJlSB_lEEEfSI_NS4_8TiledMMAINS4_8MMA_AtomIJNS4_4SM904GMMA30MMA_64x128x8_F32TF32TF32_SS_TNILNSM_7ScaleInE1ELSO_1EEEEEENS4_6LayoutINS5_IJNSA_ILi2EEESB_SB_EEENS5_IJSB_NSA_ILi0EEESU_EEEEENS5_IJNS4_10UnderscoreESX_SX_EEEEENS4_13SM90_TMA_LOADENS4_14ComposedLayoutINS4_7SwizzleILi3ELi4ELi3EEENS4_18smem_ptr_flag_bitsILi32EEENSR_INS5_IJNSA_ILi8EEENSA_ILi32EEEEEENS5_IJS17_SB_EEEEEEEvNS4_8identityES10_S1B_vS1C_EENS_8epilogue10collective6detail29Sm90TmaWarpSpecializedAdapterINS1F_15DefaultEpilogueIfSI_SI_NS1E_6thread17LinearCombinationIfLi1EffLNS1J_9ScaleType4KindE0ELNS_15FloatRoundStyleE2EfEENS1_15EpilogueDefaultEEEEEvvEEEEvNT_6ParamsE,@function
        .size           _ZN7cutlass13device_kernelINS_4gemm6kernel13GemmUniversalIN4cute5tupleIJiiiiEEENS1_10collective13CollectiveMmaINS1_34MainloopSm90TmaGmmaWarpSpecializedILi4ENS5_IJNS4_1CILi1EEESB_SB_EEENS1_35KernelTmaWarpSpecializedCooperativeEEENS5_IJNSA_ILi256EEENSA_ILi128EEESG_EEEfNS5_IJlSB_lEEEfSI_NS4_8TiledMMAINS4_8MMA_AtomIJNS4_4SM904GMMA30MMA_64x128x8_F32TF32TF32_SS_TNILNSM_7ScaleInE1ELSO_1EEEEEENS4_6LayoutINS5_IJNSA_ILi2EEESB_SB_EEENS5_IJSB_NSA_ILi0EEESU_EEEEENS5_IJNS4_10UnderscoreESX_SX_EEEEENS4_13SM90_TMA_LOADENS4_14ComposedLayoutINS4_7SwizzleILi3ELi4ELi3EEENS4_18smem_ptr_flag_bitsILi32EEENSR_INS5_IJNSA_ILi8EEENSA_ILi32EEEEEENS5_IJS17_SB_EEEEEEEvNS4_8identityES10_S1B_vS1C_EENS_8epilogue10collective6detail29Sm90TmaWarpSpecializedAdapterINS1F_15DefaultEpilogueIfSI_SI_NS1E_6thread17LinearCombinationIfLi1EffLNS1J_9ScaleType4KindE0ELNS_15FloatRoundStyleE2EfEENS1_15EpilogueDefaultEEEEEvvEEEEvNT_6ParamsE,(.L_x_320 - _ZN7cutlass13device_kernelINS_4gemm6kernel13GemmUniversalIN4cute5tupleIJiiiiEEENS1_10collective13CollectiveMmaINS1_34MainloopSm90TmaGmmaWarpSpecializedILi4ENS5_IJNS4_1CILi1EEESB_SB_EEENS1_35KernelTmaWarpSpecializedCooperativeEEENS5_IJNSA_ILi256EEENSA_ILi128EEESG_EEEfNS5_IJlSB_lEEEfSI_NS4_8TiledMMAINS4_8MMA_AtomIJNS4_4SM904GMMA30MMA_64x128x8_F32TF32TF32_SS_TNILNSM_7ScaleInE1ELSO_1EEEEEENS4_6LayoutINS5_IJNSA_ILi2EEESB_SB_EEENS5_IJSB_NSA_ILi0EEESU_EEEEENS5_IJNS4_10UnderscoreESX_SX_EEEEENS4_13SM90_TMA_LOADENS4_14ComposedLayoutINS4_7SwizzleILi3ELi4ELi3EEENS4_18smem_ptr_flag_bitsILi32EEENSR_INS5_IJNSA_ILi8EEENSA_ILi32EEEEEENS5_IJS17_SB_EEEEEEEvNS4_8identityES10_S1B_vS1C_EENS_8epilogue10collective6detail29Sm90TmaWarpSpecializedAdapterINS1F_15DefaultEpilogueIfSI_SI_NS1E_6thread17LinearCombinationIfLi1EffLNS1J_9ScaleType4KindE0ELNS_15FloatRoundStyleE2EfEENS1_15EpilogueDefaultEEEEEvvEEEEvNT_6ParamsE)
        .other          _ZN7cutlass13device_kernelINS_4gemm6kernel13GemmUniversalIN4cute5tupleIJiiiiEEENS1_10collective13CollectiveMmaINS1_34MainloopSm90TmaGmmaWarpSpecializedILi4ENS5_IJNS4_1CILi1EEESB_SB_EEENS1_35KernelTmaWarpSpecializedCooperativeEEENS5_IJNSA_ILi256EEENSA_ILi128EEESG_EEEfNS5_IJlSB_lEEEfSI_NS4_8TiledMMAINS4_8MMA_AtomIJNS4_4SM904GMMA30MMA_64x128x8_F32TF32TF32_SS_TNILNSM_7ScaleInE1ELSO_1EEEEEENS4_6LayoutINS5_IJNSA_ILi2EEESB_SB_EEENS5_IJSB_NSA_ILi0EEESU_EEEEENS5_IJNS4_10UnderscoreESX_SX_EEEEENS4_13SM90_TMA_LOADENS4_14ComposedLayoutINS4_7SwizzleILi3ELi4ELi3EEENS4_18smem_ptr_flag_bitsILi32EEENSR_INS5_IJNSA_ILi8EEENSA_ILi32EEEEEENS5_IJS17_SB_EEEEEEEvNS4_8identityES10_S1B_vS1C_EENS_8epilogue10collective6detail29Sm90TmaWarpSpecializedAdapterINS1F_15DefaultEpilogueIfSI_SI_NS1E_6thread17LinearCombinationIfLi1EffLNS1J_9ScaleType4KindE0ELNS_15FloatRoundStyleE2EfEENS1_15EpilogueDefaultEEEEEvvEEEEvNT_6ParamsE,@"STO_CUDA_ENTRY STV_DEFAULT"
_ZN7cutlass13device_kernelINS_4gemm6kernel13GemmUniversalIN4cute5tupleIJiiiiEEENS1_10collective13CollectiveMmaINS1_34MainloopSm90TmaGmmaWarpSpecializedILi4ENS5_IJNS4_1CILi1EEESB_SB_EEENS1_35KernelTmaWarpSpecializedCooperativeEEENS5_IJNSA_ILi256EEENSA_ILi128EEESG_EEEfNS5_IJlSB_lEEEfSI_NS4_8TiledMMAINS4_8MMA_AtomIJNS4_4SM904GMMA30MMA_64x128x8_F32TF32TF32_SS_TNILNSM_7ScaleInE1ELSO_1EEEEEENS4_6LayoutINS5_IJNSA_ILi2EEESB_SB_EEENS5_IJSB_NSA_ILi0EEESU_EEEEENS5_IJNS4_10UnderscoreESX_SX_EEEEENS4_13SM90_TMA_LOADENS4_14ComposedLayoutINS4_7SwizzleILi3ELi4ELi3EEENS4_18smem_ptr_flag_bitsILi32EEENSR_INS5_IJNSA_ILi8EEENSA_ILi32EEEEEENS5_IJS17_SB_EEEEEEEvNS4_8identityES10_S1B_vS1C_EENS_8epilogue10collective6detail29Sm90TmaWarpSpecializedAdapterINS1F_15DefaultEpilogueIfSI_SI_NS1E_6thread17LinearCombinationIfLi1EffLNS1J_9ScaleType4KindE0ELNS_15FloatRoundStyleE2EfEENS1_15EpilogueDefaultEEEEEvvEEEEvNT_6ParamsE:
[----:B------:R-:W0:Y:S01]  /*0000*/  LDC R1, c[0x0][0x28] ;  /* 0x00000a00ff017b82 */ /* 0x000e220000000800 */
[----:B------:R-:W1:Y:S01]  /*0010*/  S2R R18, SR_TID.X ;  /* 0x0000000000127919 */ /* 0x000e620000002100 */
[----:B------:R-:W-:Y:S01]  /*0020*/  ELECT P0, URZ, PT ;  /* 0x00000000003f782f */ /* 0x000fe20003800000 */
[----:B------:R-:W-:Y:S01]  /*0030*/  BSSY B0, `(.L_x_0) ;  /* 0x000000f000007945 */ /* 0x000fe20003800000 */
[--C-:B-1----:R-:W-:Y:S02]  /*0040*/  SHF.R.U32.HI R0, RZ, 0x5, R18.reuse ;  /* 0x00000005ff007819 */ /* 0x102fe40000011612 */
[----:B------:R-:W-:-:S03]  /*0050*/  SHF.R.U32.HI R22, RZ, 0x7, R18 ;  /* 0x00000007ff167819 */ /* 0x000fc60000011612 */
[----:B------:R-:W1:Y:S04]  /*0060*/  SHFL.IDX PT, R5, R0, RZ, 0x1f ;  /* 0x00001fff00057589 */ /* 0x000e6800000e0000 */
[----:B------:R2:W3:Y:S01]  /*0070*/  SHFL.IDX PT, R8, R22, RZ, 0x1f ;  /* 0x00001fff16087589 */ /* 0x0004e200000e0000 */
[----:B-1----:R-:W-:-:S13]  /*0080*/  ISETP.NE.OR P0, PT, R5, RZ, !P0 ;  /* 0x000000ff0500720c */ /* 0x002fda0004705670 */
[----:B0-23--:R-:W-:Y:S05]  /*0090*/  @P0 BRA `(.L_x_1) ;  /* 0x0000000000200947 */ /* 0x00dfea0003800000 */
[----:B------:R-:W-:Y:S02]  /*00a0*/  ULDC.64 UR4, c[0x0][0x198] ;  /* 0x0000660000047ab9 */ /* 0x000fe40000000a00 */
[----:B------:R-:W-:Y:S02]  /*00b0*/  UIADD3 UR6, UP0, UR4, 0xf0, URZ ;  /* 0x000000f004067890 */ /* 0x000fe4000ff1e03f */
[----:B------:R-:W-:Y:S02]  /*00c0*/  UIADD3 UR4, UP1, UR4, 0x1f0, URZ ;  /* 0x000001f004047890 */ /* 0x000fe4000ff3e03f */
[----:B------:R-:W-:Y:S02]  /*00d0*/  UIADD3.X UR7, URZ, UR5, URZ, UP0, !UPT ;  /* 0x000000053f077290 */ /* 0x000fe400087fe43f */
[----:B------:R-:W-:-:S07]  /*00e0*/  UIADD3.X UR5, URZ, UR5, URZ, UP1, !UPT ;  /* 0x000000053f057290 */ /* 0x000fce0008ffe43f */
[----:B------:R0:W-:Y:S02]  /*00f0*/  UTMACCTL.PF [UR6] ;  /* 0x00000000060079b9 */ /* 0x0001e40008040000 */
[----:B------:R0:W-:Y:S02]  /*0100*/  UTMACCTL.PF [UR4] ;  /* 0x00000000040079b9 */ /* 0x0001e40008040000 */
[----:B0-----:R-:W-:Y:S01]  /*0110*/  NOP ;  /* 0x0000000000007918 */ /* 0x001fe20000000000 */
.L_x_1:
[----:B------:R-:W-:Y:S05]  /*0120*/  BSYNC B0 ;  /* 0x0000000000007941 */ /* 0x000fea0003800000 */
.L_x_0:
[----:B------:R-:W0:Y:S02]  /*0130*/  SHFL.IDX PT, R2, R0, RZ, 0x1f ;  /* 0x00001fff00027589 */ /* 0x000e2400000e0000 */
[----:B0-----:R-:W-:-:S13]  /*0140*/  ISETP.NE.AND P0, PT, R2, RZ, PT ;  /* 0x000000ff0200720c */ /* 0x001fda0003f05270 */
[----:B------:R-:W-:Y:S05]  /*0150*/  @P0 BRA `(.L_x_2) ;  /* 0x0000000000580947 */ /* 0x000fea0003800000 */
[----:B------:R-:W0:Y:S01]  /*0160*/  S2UR UR8, SR_CgaCtaId ;  /* 0x00000000000879c3 */ /* 0x000e220000008800 */
[----:B------:R-:W-:Y:S01]  /*0170*/  UMOV UR4, 0x400 ;  /* 0x0000040000047882 */ /* 0x000fe20000000000 */
[----:B------:R-:W-:Y:S01]  /*0180*/  UMOV UR5, 0x1 ;  /* 0x0000000100057882 */ /* 0x000fe20000000000 */
[----:B------:R-:W-:Y:S01]  /*0190*/  UMOV UR6, 0x100 ;  /* 0x0000010000067882 */ /* 0x000fe20000000000 */
[----:B------:R-:W-:Y:S01]  /*01a0*/  ELECT P0, URZ, PT ;  /* 0x00000000003f782f */ /* 0x000fe20003800000 */
[----:B------:R-:W-:-:S04]  /*01b0*/  UIADD3 UR6, -UR6, 0x100000, URZ ;  /* 0x0010000006067890 */ /* 0x000fc8000fffe13f */
[----:B------:R-:W-:Y:S02]  /*01c0*/  USHF.L.U32 UR7, UR6, 0xb, URZ ;  /* 0x0000000b06077899 */ /* 0x000fe4000800063f */
[----:B------:R-:W-:Y:S02]  /*01d0*/  USHF.L.U32 UR6, UR6, 0x1, URZ ;  /* 0x0000000106067899 */ /* 0x000fe4000800063f */
[----:B0-----:R-:W-:Y:S02]  /*01e0*/  ULEA UR8, UR8, UR4, 0x18 ;  /* 0x0000000408087291 */ /* 0x001fe4000f8ec03f */
[----:B------:R-:W-:-:S04]  /*01f0*/  UIADD3 UR4, -UR5, 0x100000, URZ ;  /* 0x0010000005047890 */ /* 0x000fc8000fffe13f */
[----:B------:R-:W-:Y:S02]  /*0200*/  USHF.L.U32 UR5, UR4, 0xb, URZ ;  /* 0x0000000b04057899 */ /* 0x000fe4000800063f */
[----:B------:R-:W-:Y:S01]  /*0210*/  USHF.L.U32 UR4, UR4, 0x1, URZ ;  /* 0x0000000104047899 */ /* 0x000fe2000800063f */
[----:B------:R-:W0:Y:S11]  /*0220*/  FENCE.VIEW.ASYNC.S ;  /* 0x00000000000073c6 */ /* 0x000e360000000000 */
[----:B0-----:R0:W1:Y:S01]  /*0230*/  SYNCS.EXCH.64 URZ, [UR8], UR4 ;  /* 0x00000004083f75b2 */ /* 0x0010620008000100 */
[----:B------:R0:W2:Y:S01]  /*0240*/  SYNCS.EXCH.64 URZ, [UR8+0x20], UR6 ;  /* 0x00002006083f75b2 */ /* 0x0000a20008000100 */
[----:B------:R0:W3:Y:S01]  /*0250*/  SYNCS.EXCH.64 URZ, [UR8+0x8], UR4 ;  /* 0x00000804083f75b2 */ /* 0x0000e20008000100 */
[----:B------:R0:W4:Y:S01]  /*0260*/  SYNCS.EXCH.64 URZ, [UR8+0x28], UR6 ;  /* 0x00002806083f75b2 */ /* 0x0001220008000100 */
[----:B------:R0:W0:Y:S01]  /*0270*/  SYNCS.EXCH.64 URZ, [UR8+0x10], UR4 ;  /* 0x00001004083f75b2 */ /* 0x0000220008000100 */
[----:B------:R0:W0:Y:S01]  /*0280*/  SYNCS.EXCH.64 URZ, [UR8+0x30], UR6 ;  /* 0x00003006083f75b2 */ /* 0x0000220008000100 */
[----:B------:R0:W0:Y:S01]  /*0290*/  SYNCS.EXCH.64 URZ, [UR8+0x18], UR4 ;  /* 0x00001804083f75b2 */ /* 0x0000220008000100 */
[----:B------:R0:W0:Y:S01]  /*02a0*/  SYNCS.EXCH.64 URZ, [UR8+0x38], UR6 ;  /* 0x00003806083f75b2 */ /* 0x0000220008000100 */
[----:B------:R-:W-:Y:S01]  /*02b0*/  NOP ;  /* 0x0000000000007918 */ /* 0x000fe20000000000 */
.L_x_2:
[----:B------:R-:W5:Y:S01]  /*02c0*/  SHFL.IDX PT, R0, R0, RZ, 0x1f ;  /* 0x00001fff00007589 */ /* 0x000f6200000e0000 */
[----:B------:R-:W1:Y:S01]  /*02d0*/  LDC R2, c[0x0][0x65c] ;  /* 0x00019700ff027b82 */ /* 0x000e620000000800 */
[----:B------:R-:W-:Y:S02]  /*02e0*/  ELECT P0, URZ, PT ;  /* 0x00000000003f782f */ /* 0x000fe40003800000 */
[----:B------:R-:W-:Y:S01]  /*02f0*/  SHF.R.S32.HI R6, RZ, 0x1f, R5 ;  /* 0x0000001fff067819 */ /* 0x000fe20000011405 */
[----:B------:R-:W2:Y:S01]  /*0300*/  S2R R3, SR_CTAID.Y ;  /* 0x0000000000037919 */ /* 0x000ea20000002600 */
[----:B0-----:R-:W-:Y:S01]  /*0310*/  UMOV UR4, 0x20 ;  /* 0x0000002000047882 */ /* 0x001fe20000000000 */
[----:B------:R-:W-:Y:S01]  /*0320*/  ISETP.NE.AND P2, PT, R8, RZ, PT ;  /* 0x000000ff0800720c */ /* 0x000fe20003f45270 */
[----:B------:R-:W-:Y:S01]  /*0330*/  NOP ;  /* 0x0000000000007918 */ /* 0x000fe20000000000 */
[----:B------:R-:W0:Y:S01]  /*0340*/  S2R R4, SR_CTAID.X ;  /* 0x0000000000047919 */ /* 0x000e220000002500 */
[----:B------:R-:W-:Y:S01]  /*0350*/  LEA.HI R6, R6, R5, RZ, 0x2 ;  /* 0x0000000506067211 */ /* 0x000fe200078f10ff */
[----:B------:R-:W-:Y:S01]  /*0360*/  NOP ;  /* 0x0000000000007918 */ /* 0x000fe20000000000 */
[----:B-----5:R-:W-:-:S02]  /*0370*/  ISETP.NE.OR P0, PT, R0, RZ, !P0 ;  /* 0x000000ff0000720c */ /* 0x020fc40004705670 */
[----:B-1----:R-:W-:-:S04]  /*0380*/  ISETP.NE.AND P3, PT, R2, 0x1, PT ;  /* 0x000000010200780c */ /* 0x002fc80003f65270 */
[----:B------:R-:W-:Y:S02]  /*0390*/  P2R R0, PR, RZ, 0x8 ;  /* 0x00000008ff007803 */ /* 0x000fe40000000000 */
[----:B------:R-:W-:-:S05]  /*03a0*/  LOP3.LUT R0, R6, 0xfffffffc, RZ, 0xc0, !PT ;  /* 0xfffffffc06007812 */ /* 0x000fca00078ec0ff */
[----:B------:R-:W-:Y:S01]  /*03b0*/  VOTEU.ALL UP0, P0 ;  /* 0x00000000003f7886 */ /* 0x000fe20000000000 */
[----:B------:R-:W-:Y:S01]  /*03c0*/  IMAD.IADD R0, R5, 0x1, -R0 ;  /* 0x0000000105007824 */ /* 0x000fe200078e0a00 */
[----:B------:R-:W0:Y:S01]  /*03d0*/  @P3 LDC R17, c[0x0][0x10] ;  /* 0x00000400ff113b82 */ /* 0x000e220000000800 */
[----:B------:R-:W-:Y:S01]  /*03e0*/  VOTEU.ALL UP1, P0 ;  /* 0x00000000003f7886 */ /* 0x000fe20000020000 */
[----:B------:R-:W-:Y:S01]  /*03f0*/  @P3 MOV R7, RZ ;  /* 0x000000ff00073202 */ /* 0x000fe20000000f00 */
[----:B------:R-:W-:Y:S01]  /*0400*/  @!UP0 UMOV UR6, 0x400 ;  /* 0x0000040000068882 */ /* 0x000fe20000000000 */
[----:B------:R-:W-:-:S04]  /*0410*/  @!UP0 UIADD3 UR4, -UR4, 0x100000, URZ ;  /* 0x0010000004048890 */ /* 0x000fc8000fffe13f */
[----:B------:R-:W-:Y:S02]  /*0420*/  @!UP0 USHF.L.U32 UR5, UR4, 0xb, URZ ;  /* 0x0000000b04058899 */ /* 0x000fe4000800063f */
[----:B------:R-:W-:Y:S01]  /*0430*/  @!UP0 USHF.L.U32 UR4, UR4, 0x1, URZ ;  /* 0x0000000104048899 */ /* 0x000fe2000800063f */
[----:B--2---:R-:W-:Y:S01]  /*0440*/  @P3 IMAD.MOV.U32 R6, RZ, RZ, R3 ;  /* 0x000000ffff063224 */ /* 0x004fe200078e0003 */
[----:B------:R-:W-:Y:S01]  /*0450*/  @P3 MOV R11, RZ ;  /* 0x000000ff000b3202 */ /* 0x000fe20000000f00 */
[----:B------:R-:W-:Y:S01]  /*0460*/  IMAD.MOV.U32 R5, RZ, RZ, RZ ;  /* 0x000000ffff057224 */ /* 0x000fe200078e00ff */
[----:B------:R-:W1:Y:S08]  /*0470*/  @!UP0 S2UR UR7, SR_CgaCtaId ;  /* 0x00000000000789c3 */ /* 0x000e700000008800 */
[----:B------:R-:W2:Y:S01]  /*0480*/  @!P3 LDC R9, c[0x0][0xc] ;  /* 0x00000300ff09bb82 */ /* 0x000ea20000000800 */
[----:B0-----:R-:W-:-:S04]  /*0490*/  @P3 IMAD.WIDE.U32 R16, R4, R17, R6 ;  /* 0x0000001104103225 */ /* 0x001fc800078e0006 */
[----:B------:R-:W-:Y:S01]  /*04a0*/  @P3 IMAD.IADD R17, R17, 0x1, R11 ;  /* 0x0000000111113824 */ /* 0x000fe200078e020b */
[----:B-1----:R-:W-:Y:S01]  /*04b0*/  @!UP0 ULEA UR6, UR7, UR6, 0x18 ;  /* 0x0000000607068291 */ /* 0x002fe2000f8ec03f */
[----:B------:R-:W-:Y:S01]  /*04c0*/  VOTEU.ALL UP0, P0 ;  /* 0x00000000003f7886 */ /* 0x000fe20000000000 */
[----:B------:R-:W-:-:S04]  /*04d0*/  ISETP.NE.AND P0, PT, R0, 0x3, PT ;  /* 0x000000030000780c */ /* 0x000fc80003f05270 */
[----:B------:R-:W-:Y:S01]  /*04e0*/  ISETP.EQ.OR P0, PT, R0, RZ, !P0 ;  /* 0x000000ff0000720c */ /* 0x000fe20004702670 */
[----:B--2---:R-:W-:-:S03]  /*04f0*/  @!P3 IMAD.WIDE.U32 R6, R9, R3, R4 ;  /* 0x000000030906b225 */ /* 0x004fc600078e0004 */
[C---:B------:R-:W-:Y:S01]  /*0500*/  ISETP.EQ.AND P0, PT, R8.reuse, RZ, P0 ;  /* 0x000000ff0800720c */ /* 0x040fe20000702270 */
[----:B------:R-:W-:Y:S01]  /*0510*/  VIADD R8, R8, 0xffffffff ;  /* 0xffffffff08087836 */ /* 0x000fe20000000000 */
[----:B------:R-:W0:Y:S02]  /*0520*/  FENCE.VIEW.ASYNC.S ;  /* 0x00000000000073c6 */ /* 0x000e240000000000 */
[----:B0-----:R0:W3:Y:S01]  /*0530*/  @!UP0 SYNCS.EXCH.64 URZ, [UR6+0x50], UR4 ;  /* 0x00005004063f85b2 */ /* 0x0010e20008000100 */
[----:B------:R-:W-:Y:S01]  /*0540*/  @!P3 IMAD.MOV.U32 R16, RZ, RZ, R6 ;  /* 0x000000ffff10b224 */ /* 0x000fe200078e0006 */
[----:B------:R-:W-:Y:S02]  /*0550*/  SEL R19, RZ, 0x1, !P0 ;  /* 0x00000001ff137807 */ /* 0x000fe40004000000 */
[----:B------:R-:W-:Y:S02]  /*0560*/  ISETP.GE.U32.AND P1, PT, R8, 0x2, PT ;  /* 0x000000020800780c */ /* 0x000fe40003f26070 */
[----:B------:R-:W-:-:S02]  /*0570*/  @!P3 MOV R17, R7 ;  /* 0x000000070011b202 */ /* 0x000fc40000000f00 */
[----:B------:R-:W-:Y:S01]  /*0580*/  SEL R19, R19, 0x2, P1 ;  /* 0x0000000213137807 */ /* 0x000fe20000800000 */
[----:B------:R0:W3:Y:S01]  /*0590*/  @!UP1 SYNCS.EXCH.64 URZ, [UR6+0x58], UR4 ;  /* 0x00005804063f95b2 */ /* 0x0000e20008000100 */
[----:B------:R-:W-:Y:S01]  /*05a0*/  NOP ;  /* 0x0000000000007918 */ /* 0x000fe20000000000 */
[----:B---34-:R-:W-:Y:S06]  /*05b0*/  BAR.SYNC.DEFER_BLOCKING 0x0 ;  /* 0x0000000000007b1d */ /* 0x018fec0000010000 */
[----:B------:R-:W-:Y:S05]  /*05c0*/  @!P2 BRA `(.L_x_3) ;  /* 0x000000980018a947 */ /* 0x000fea0003800000 */
[----:B------:R-:W-:-:S13]  /*05d0*/  ISETP.GT.U32.AND P0, PT, R8, 0x1, PT ;  /* 0x000000010800780c */ /* 0x000fda0003f04070 */
[----:B0-----:R-:W-:Y:S05]  /*05e0*/  @P0 EXIT ;  /* 0x000000000000094d */ /* 0x001fea0003800000 */
[----:B------:R-:W-:Y:S01]  /*05f0*/  ULDC.64 UR4, c[0x0][0x650] ;  /* 0x0001940000047ab9 */ /* 0x000fe20000000a00 */
[----:B------:R-:W-:Y:S01]  /*0600*/  PRMT R0, RZ, 0x7610, R0 ;  /* 0x00007610ff007816 */ /* 0x000fe20000000000 */
[----:B------:R-:W-:Y:S01]  /*0610*/  IMAD.MOV.U32 R152, RZ, RZ, -0x1 ;  /* 0xffffffffff987424 */ /* 0x000fe200078e00ff */
[----:B------:R-:W-:Y:S01]  /*0620*/  ISETP.GE.U32.AND P0, PT, R16, UR4, PT ;  /* 0x0000000410007c0c */ /* 0x000fe2000bf06070 */
[----:B------:R-:W-:Y:S01]  /*0630*/  IMAD.MOV.U32 R153, RZ, RZ, -0x1 ;  /* 0xffffffffff997424 */ /* 0x000fe200078e00ff */
[----:B------:R-:W-:Y:S02]  /*0640*/  MOV R23, 0xffffffff ;  /* 0xffffffff00177802 */ /* 0x000fe40000000f00 */
[----:B------:R-:W-:-:S13]  /*0650*/  ISETP.GE.U32.AND.EX P0, PT, R17, UR5, PT, P0 ;  /* 0x0000000511007c0c */ /* 0x000fda000bf06100 */
[----:B------:R-:W-:Y:S05]  /*0660*/  @P0 BRA `(.L_x_4) ;  /* 0x0000000400540947 */ /* 0x000fea0003800000 */
[----:B------:R-:W0:Y:S01]  /*0670*/  LDC.64 R14, c[0x0][0x628] ;  /* 0x00018a00ff0e7b82 */ /* 0x000e220000000a00 */
[----:B------:R-:W-:Y:S02]  /*0680*/  IMAD.MOV.U32 R6, RZ, RZ, R16 ;  /* 0x000000ffff067224 */ /* 0x000fe400078e0010 */
[----:B------:R-:W-:-:S05]  /*0690*/  IMAD.MOV.U32 R7, RZ, RZ, R17 ;  /* 0x000000ffff077224 */ /* 0x000fca00078e0011 */
[----:B------:R-:W1:Y:S08]  /*06a0*/  LDC R0, c[0x0][0x630] ;  /* 0x00018c00ff007b82 */ /* 0x000e700000000800 */
[----:B------:R-:W2:Y:S01]  /*06b0*/  LDC.64 R20, c[0x0][0x620] ;  /* 0x00018800ff147b82 */ /* 0x000ea20000000a00 */
[----:B0-----:R-:W-:-:S04]  /*06c0*/  ISETP.NE.U32.AND P0, PT, R14, RZ, PT ;  /* 0x000000ff0e00720c */ /* 0x001fc80003f05070 */
[----:B------:R-:W-:-:S13]  /*06d0*/  ISETP.NE.AND.EX P0, PT, R15, RZ, PT, P0 ;  /* 0x000000ff0f00720c */ /* 0x000fda0003f05300 */
[----:B-12---:R-:W-:Y:S05]  /*06e0*/  @!P0 BRA `(.L_x_5) ;  /* 0x0000000000288947 */ /* 0x006fea0003800000 */
[----:B------:R-:W0:Y:S02]  /*06f0*/  LDC R11, c[0x0][0x634] ;  /* 0x00018d00ff0b7b82 */ /* 0x000e240000000800 */
[----:B0-----:R-:W-:-:S04]  /*0700*/  IADD3 R11, P0, R16, R11, RZ ;  /* 0x0000000b100b7210 */ /* 0x001fc80007f1e0ff */
[----:B------:R-:W-:-:S05]  /*0710*/  IADD3.X R13, RZ, R17, RZ, P0, !PT ;  /* 0x00000011ff0d7210 */ /* 0x000fca00007fe4ff */
[----:B------:R-:W-:-:S04]  /*0720*/  IMAD.WIDE.U32 R6, R13, R14, RZ ;  /* 0x0000000e0d067225 */ /* 0x000fc800078e00ff */
[----:B------:R-:W-:-:S04]  /*0730*/  IMAD.WIDE.U32 R8, P0, R11, R15, R6 ;  /* 0x0000000f0b087225 */ /* 0x000fc80007800006 */
[----:B------:R-:W-:-:S04]  /*0740*/  IMAD.WIDE.U32 R6, R11, R14, RZ ;  /* 0x0000000e0b067225 */ /* 0x000fc800078e00ff */
[----:B------:R-:W-:Y:S01]  /*0750*/  IMAD.X R11, RZ, RZ, RZ, P0 ;  /* 0x000000ffff0b7224 */ /* 0x000fe200000e06ff */
[----:B------:R-:W-:Y:S01]  /*0760*/  IADD3 RZ, P0, R7, R8, RZ ;  /* 0x0000000807ff7210 */ /* 0x000fe20007f1e0ff */
[----:B------:R-:W-:-:S04]  /*0770*/  IMAD.MOV.U32 R10, RZ, RZ, R9 ;  /* 0x000000ffff0a7224 */ /* 0x000fc800078e0009 */
[----:B------:R-:W-:-:S08]  /*0780*/  IMAD.WIDE.U32.X R6, R13, R15, R10, P0 ;  /* 0x0000000f0d067225 */ /* 0x000fd000000e040a */
.L_x_5:
[-CC-:B------:R-:W-:Y:S01]  /*0790*/  SHF.R.U64 R23, R6, R0.reuse, R7.reuse ;  /* 0x0000000006177219 */ /* 0x180fe20000001207 */
[----:B------:R-:W0:Y:S01]  /*07a0*/  LDC R10, c[0x0][0x618] ;  /* 0x00018600ff0a7b82 */ /* 0x000e220000000800 */
[----:B------:R-:W-:Y:S01]  /*07b0*/  SHF.R.U32.HI R5, RZ, R0, R7 ;  /* 0x00000000ff057219 */ /* 0x000fe20000011607 */
[----:B------:R-:W-:Y:S01]  /*07c0*/  ULDC UR4, c[0x0][0x150] ;  /* 0x0000540000047ab9 */ /* 0x000fe20000000800 */
[----:B------:R-:W-:Y:S02]  /*07d0*/  IADD3 R9, P0, RZ, -R23, RZ ;  /* 0x80000017ff097210 */ /* 0x000fe40007f1e0ff */
[----:B------:R-:W-:Y:S02]  /*07e0*/  I2FP.F32.U32 R0, R4 ;  /* 0x0000000400007245 */ /* 0x000fe40000201000 */
[----:B------:R-:W-:Y:S01]  /*07f0*/  IADD3.X R11, RZ, ~R5, RZ, P0, !PT ;  /* 0x80000005ff0b7210 */ /* 0x000fe200007fe4ff */
[----:B------:R-:W1:Y:S01]  /*0800*/  LDC.64 R28, c[0x0][0x640] ;  /* 0x00019000ff1c7b82 */ /* 0x000e620000000a00 */
[----:B------:R-:W-:-:S04]  /*0810*/  IMAD.WIDE.U32 R6, R9, R20, R16 ;  /* 0x0000001409067225 */ /* 0x000fc800078e0010 */
[----:B------:R-:W-:Y:S01]  /*0820*/  FMUL R0, R0, UR4 ;  /* 0x0000000400007c20 */ /* 0x000fe20008400000 */
[----:B------:R-:W-:Y:S01]  /*0830*/  ULDC UR4, c[0x0][0x154] ;  /* 0x0000550000047ab9 */ /* 0x000fe20000000800 */
[----:B------:R-:W-:Y:S01]  /*0840*/  IMAD R8, R11, R20, RZ ;  /* 0x000000140b087224 */ /* 0x000fe200078e02ff */
[----:B------:R-:W2:Y:S03]  /*0850*/  LDC R5, c[0x0][0x144] ;  /* 0x00005100ff057b82 */ /* 0x000ea60000000800 */
[----:B------:R-:W3:Y:S01]  /*0860*/  F2I.U32.TRUNC.NTZ R0, R0 ;  /* 0x0000000000007305 */ /* 0x000ee2000020f000 */
[----:B------:R-:W-:-:S04]  /*0870*/  IMAD R9, R9, R21, R8 ;  /* 0x0000001509097224 */ /* 0x000fc800078e0208 */
[----:B------:R-:W-:Y:S01]  /*0880*/  IMAD.IADD R7, R7, 0x1, R9 ;  /* 0x0000000107077824 */ /* 0x000fe200078e0209 */
[----:B------:R-:W-:Y:S01]  /*0890*/  MOV R9, 0xffffffff ;  /* 0xffffffff00097802 */ /* 0x000fe20000000f00 */
[----:B------:R-:W4:Y:S03]  /*08a0*/  LDC R12, c[0x0][0x608] ;  /* 0x00018200ff0c7b82 */ /* 0x000f260000000800 */
[-CC-:B0-----:R-:W-:Y:S02]  /*08b0*/  SHF.R.U64 R20, R6, R10.reuse, R7.reuse ;  /* 0x0000000a06147219 */ /* 0x181fe40000001207 */
[----:B------:R-:W-:Y:S02]  /*08c0*/  I2FP.F32.U32 R6, R3 ;  /* 0x0000000300067245 */ /* 0x000fe40000201000 */
[----:B------:R-:W-:Y:S01]  /*08d0*/  SHF.R.U32.HI R7, RZ, R10, R7 ;  /* 0x0000000aff077219 */ /* 0x000fe20000011607 */
[----:B------:R-:W0:Y:S01]  /*08e0*/  LDC R26, c[0x0][0x658] ;  /* 0x00019600ff1a7b82 */ /* 0x000e220000000800 */
[----:B-1----:R-:W-:Y:S01]  /*08f0*/  ISETP.NE.U32.AND P0, PT, R28, RZ, PT ;  /* 0x000000ff1c00720c */ /* 0x002fe20003f05070 */
[----:B---3--:R-:W-:-:S02]  /*0900*/  IMAD.MOV R8, RZ, RZ, -R0 ;  /* 0x000000ffff087224 */ /* 0x008fc400078e0a00 */
[----:B------:R-:W-:Y:S01]  /*0910*/  FMUL R6, R6, UR4 ;  /* 0x0000000406067c20 */ /* 0x000fe20008400000 */
[----:B------:R-:W-:-:S03]  /*0920*/  ISETP.NE.AND.EX P0, PT, R29, RZ, PT, P0 ;  /* 0x000000ff1d00720c */ /* 0x000fc60003f05300 */
[----:B------:R-:W1:Y:S01]  /*0930*/  LDC R14, c[0x0][0x148] ;  /* 0x00005200ff0e7b82 */ /* 0x000e620000000800 */
[----:B--2---:R-:W-:-:S07]  /*0940*/  IMAD R0, R5, R8, R4 ;  /* 0x0000000805007224 */ /* 0x004fce00078e0204 */
[----:B------:R-:W2:Y:S01]  /*0950*/  LDC R24, c[0x0][0x600] ;  /* 0x00018000ff187b82 */ /* 0x000ea20000000800 */
[-CC-:B----4-:R-:W-:Y:S02]  /*0960*/  SHF.R.U64 R30, R20, R12.reuse, R7.reuse ;  /* 0x0000000c141e7219 */ /* 0x190fe40000001207 */
[----:B------:R-:W-:Y:S01]  /*0970*/  SHF.R.U32.HI R5, RZ, R12, R7 ;  /* 0x0000000cff057219 */ /* 0x000fe20000011607 */
[----:B------:R-:W-:Y:S01]  /*0980*/  IMAD.MOV.U32 R7, RZ, RZ, 0x1 ;  /* 0x00000001ff077424 */ /* 0x000fe200078e00ff */
[----:B------:R3:W4:Y:S03]  /*0990*/  F2I.U32.TRUNC.NTZ R12, R6 ;  /* 0x00000006000c7305 */ /* 0x000726000020f000 */
[----:B------:R-:W1:Y:S01]  /*09a0*/  LDC R15, c[0x0][0x648] ;  /* 0x00019200ff0f7b82 */ /* 0x000e620000000800 */
[-C--:B0-----:R-:W-:Y:S02]  /*09b0*/  SHF.L.U32 R4, R9, R26.reuse, RZ ;  /* 0x0000001a09047219 */ /* 0x081fe400000006ff */
[----:B------:R-:W-:-:S02]  /*09c0*/  SHF.R.U64 R32, R30, R26, R5 ;  /* 0x0000001a1e207219 */ /* 0x000fc40000001205 */
[----:B------:R-:W-:Y:S02]  /*09d0*/  LOP3.LUT R11, RZ, R4, RZ, 0x33, !PT ;  /* 0x00000004ff0b7212 */ /* 0x000fe400078e33ff */
[-C--:B------:R-:W-:Y:S01]  /*09e0*/  SHF.R.U32.HI R5, RZ, R26.reuse, R5 ;  /* 0x0000001aff057219 */ /* 0x080fe20000011605 */
[----:B------:R-:W0:Y:S01]  /*09f0*/  LDC R21, c[0x0][0x638] ;  /* 0x00018e00ff157b82 */ /* 0x000e220000000800 */
[----:B------:R-:W-:Y:S01]  /*0a00*/  SHF.L.U32 R10, R7, R26, RZ ;  /* 0x0000001a070a7219 */ /* 0x000fe200000006ff */
[----:B------:R-:W-:-:S06]  /*0a10*/  IMAD.MOV.U32 R4, RZ, RZ, R32 ;  /* 0x000000ffff047224 */ /* 0x000fcc00078e0020 */
[----:B------:R-:W0:Y:S01]  /*0a20*/  LDC R152, c[0x0][0x610] ;  /* 0x00018400ff987b82 */ /* 0x000e220000000800 */
[----:B---34-:R-:W-:Y:S05]  /*0a30*/  @!P0 BRA `(.L_x_6) ;  /* 0x0000000000288947 */ /* 0x018fea0003800000 */
[----:B------:R-:W3:Y:S02]  /*0a40*/  LDC R9, c[0x0][0x64c] ;  /* 0x00019300ff097b82 */ /* 0x000ee40000000800 */
[----:B---3--:R-:W-:-:S04]  /*0a50*/  IADD3 R9, P0, R32, R9, RZ ;  /* 0x0000000920097210 */ /* 0x008fc80007f1e0ff */
        /* <DEDUP_REMOVED lines=8> */
.L_x_6:
[----:B-1----:R-:W-:Y:S01]  /*0ae0*/  SHF.R.U64 R4, R4, R15, R5 ;  /* 0x0000000f04047219 */ /* 0x002fe20000001205 */
[----:B--2---:R-:W-:Y:S01]  /*0af0*/  VIADD R5, R24, 0xffffffff ;  /* 0xffffffff18057836 */ /* 0x004fe20000000000 */
[----:B------:R-:W-:Y:S02]  /*0b00*/  IADD3 R12, -R12, RZ, RZ ;  /* 0x000000ff0c0c7210 */ /* 0x000fe40007ffe1ff */
[----:B------:R-:W-:Y:S01]  /*0b10*/  LOP3.LUT R11, R30, R11, RZ, 0xc0, !PT ;  /* 0x0000000b1e0b7212 */ /* 0x000fe200078ec0ff */
[----:B------:R-:W-:Y:S01]  /*0b20*/  IMAD.MOV R6, RZ, RZ, -R4 ;  /* 0x000000ffff067224 */ /* 0x000fe200078e0a04 */
[----:B------:R-:W-:Y:S01]  /*0b30*/  LOP3.LUT R5, R20, R5, RZ, 0xc0, !PT ;  /* 0x0000000514057212 */ /* 0x000fe200078ec0ff */
[----:B------:R-:W-:Y:S02]  /*0b40*/  @P3 IMAD R0, R14, R12, R3 ;  /* 0x0000000c0e003224 */ /* 0x000fe400078e0203 */
[----:B------:R-:W-:Y:S02]  /*0b50*/  IMAD R11, R10, R4, R11 ;  /* 0x000000040a0b7224 */ /* 0x000fe400078e020b */
[----:B0-----:R-:W-:-:S02]  /*0b60*/  IMAD R3, R6, R21, R32 ;  /* 0x0000001506037224 */ /* 0x001fc400078e0220 */
[----:B------:R-:W-:Y:S01]  /*0b70*/  IMAD R152, R11, R152, R0 ;  /* 0x000000980b987224 */ /* 0x000fe200078e0200 */
[----:B------:R-:W-:Y:S01]  /*0b80*/  MOV R0, 0x1 ;  /* 0x0000000100007802 */ /* 0x000fe20000000f00 */
[----:B------:R-:W-:-:S05]  /*0b90*/  IMAD R3, R3, R24, R5 ;  /* 0x0000001803037224 */ /* 0x000fca00078e0205 */
[----:B------:R-:W-:Y:S02]  /*0ba0*/  SEL R153, R3, R152, !P3 ;  /* 0x0000009803997207 */ /* 0x000fe40005800000 */
[----:B------:R-:W-:-:S07]  /*0bb0*/  SEL R152, R152, R3, !P3 ;  /* 0x0000000398987207 */ /* 0x000fce0005800000 */
.L_x_4:
[----:B------:R-:W-:-:S08]  /*0bc0*/  NOP ;  /* 0x0000000000007918 */ /* 0x000fd00000000000 */
[----:B------:R-:W0:Y:S02]  /*0bd0*/  USETMAXREG.TRY_ALLOC.CTAPOOL UP0, 0xe8 ;  /* 0x000000e8000079c8 */ /* 0x000e240008000600 */
[----:B0-----:R-:W-:-:S13]  /*0be0*/  PLOP3.LUT P0, PT, PT, PT, UP0, 0x80, 0x0 ;  /* 0x000000000000781c */ /* 0x001fda0003f0f008 */
[----:B------:R-:W-:Y:S05]  /*0bf0*/  @!P0 BRA `(.L_x_4) ;  /* 0xfffffffc00f08947 */ /* 0x000fea000383ffff */
[----:B------:R-:W-:Y:S01]  /*0c00*/  ULDC.64 UR4, c[0x0][0x598] ;  /* 0x0001660000047ab9 */ /* 0x000fe20000000a00 */
[----:B------:R-:W-:Y:S01]  /*0c10*/  ULDC.64 UR36, c[0x0][0x208] ;  /* 0x0000820000247ab9 */ /* 0x000fe20000000a00 */
[----:B------:R-:W-:-:S04]  /*0c20*/  ISETP.NE.U32.AND P0, PT, RZ, UR4, PT ;  /* 0x00000004ff007c0c */ /* 0x000fc8000bf05070 */
[----:B------:R-:W-:-:S13]  /*0c30*/  ISETP.NE.AND.EX P0, PT, RZ, UR5, PT, P0 ;  /* 0x00000005ff007c0c */ /* 0x000fda000bf05300 */
[----:B------:R-:W-:Y:S05]  /*0c40*/  @!P0 BRA `(.L_x_7) ;  /* 0x00000000001c8947 */ /* 0x000fea0003800000 */
[----:B------:R-:W0:Y:S02]  /*0c50*/  LDC.64 R4, c[0x0][0x598] ;  /* 0x00016600ff047b82 */ /* 0x000e240000000a00 */
[----:B0-----:R-:W2:Y:S02]  /*0c60*/  LDG.E.64 R4, desc[UR36][R4.64] ;  /* 0x0000002404047981 */ /* 0x001ea4000c1e1b00 */
[----:B--2---:R-:W-:-:S04]  /*0c70*/  ISETP.NE.U32.AND P0, PT, R4, RZ, PT ;  /* 0x000000ff0400720c */ /* 0x004fc80003f05070 */
[----:B------:R-:W-:-:S13]  /*0c80*/  ISETP.NE.AND.EX P0, PT, R5, RZ, PT, P0 ;  /* 0x000000ff0500720c */ /* 0x000fda0003f05300 */
[----:B------:R-:W-:Y:S05]  /*0c90*/  @!P0 BRA `(.L_x_7) ;  /* 0x0000000000088947 */ /* 0x000fea0003800000 */
[----:B------:R0:W5:Y:S01]  /*0ca0*/  LD.E R154, desc[UR36][R4.64] ;  /* 0x00000024049a7980 */ /* 0x000162000c101900 */
[----:B------:R-:W-:Y:S05]  /*0cb0*/  BRA `(.L_x_8) ;  /* 0x0000000000247947 */ /* 0x000fea0003800000 */
.L_x_7:
[----:B------:R-:W-:Y:S02]  /*0cc0*/  ULDC.64 UR4, c[0x0][0x588] ;  /* 0x0001620000047ab9 */ /* 0x000fe40000000a00 */
[----:B------:R-:W-:-:S04]  /*0cd0*/  ISETP.NE.U32.AND P0, PT, RZ, UR4, PT ;  /* 0x00000004ff007c0c */ /* 0x000fc8000bf05070 */
[----:B------:R-:W-:-:S13]  /*0ce0*/  ISETP.NE.AND.EX P0, PT, RZ, UR5, PT, P0 ;  /* 0x00000005ff007c0c */ /* 0x000fda000bf05300 */
[----:B------:R-:W-:Y:S05]  /*0cf0*/  @!P0 BRA `(.L_x_9) ;  /* 0x00000000000c8947 */ /* 0x000fea0003800000 */
[----:B------:R-:W0:Y:S02]  /*0d00*/  LDC.64 R154, c[0x0][0x588] ;  /* 0x00016200ff9a7b82 */ /* 0x000e240000000a00 */
[----:B0-----:R1:W5:Y:S01]  /*0d10*/  LDG.E R154, desc[UR36][R154.64] ;  /* 0x000000249a9a7981 */ /* 0x001362000c1e1900 */
[----:B------:R-:W-:Y:S05]  /*0d20*/  BRA `(.L_x_8) ;  /* 0x0000000000087947 */ /* 0x000fea0003800000 */
.L_x_9:
[----:B------:R-:W-:Y:S02]  /*0d30*/  ULDC UR4, c[0x0][0x580] ;  /* 0x0001600000047ab9 */ /* 0x000fe40000000800 */
[----:B------:R-:W-:-:S07]  /*0d40*/  IMAD.U32 R154, RZ, RZ, UR4 ;  /* 0x00000004ff9a7e24 */ /* 0x000fce000f8e00ff */
.L_x_8:
[----:B------:R-:W-:Y:S02]  /*0d50*/  ULDC.64 UR4, c[0x0][0x5a0] ;  /* 0x0001680000047ab9 */ /* 0x000fe40000000a00 */
[----:B------:R-:W-:-:S04]  /*0d60*/  ISETP.NE.U32.AND P0, PT, RZ, UR4, PT ;  /* 0x00000004ff007c0c */ /* 0x000fc8000bf05070 */
[----:B------:R-:W-:-:S13]  /*0d70*/  ISETP.NE.AND.EX P0, PT, RZ, UR5, PT, P0 ;  /* 0x00000005ff007c0c */ /* 0x000fda000bf05300 */
[----:B------:R-:W-:Y:S05]  /*0d80*/  @!P0 BRA `(.L_x_10) ;  /* 0x00000000001c8947 */ /* 0x000fea0003800000 */
[----:B0-----:R-:W0:Y:S02]  /*0d90*/  LDC.64 R4, c[0x0][0x5a0] ;  /* 0x00016800ff047b82 */ /* 0x001e240000000a00 */
[----:B0-----:R-:W2:Y:S02]  /*0da0*/  LDG.E.64 R4, desc[UR36][R4.64] ;  /* 0x0000002404047981 */ /* 0x001ea4000c1e1b00 */
[----:B--2---:R-:W-:-:S04]  /*0db0*/  ISETP.NE.U32.AND P0, PT, R4, RZ, PT ;  /* 0x000000ff0400720c */ /* 0x004fc80003f05070 */
[----:B------:R-:W-:-:S13]  /*0dc0*/  ISETP.NE.AND.EX P0, PT, R5, RZ, PT, P0 ;  /* 0x000000ff0500720c */ /* 0x000fda0003f05300 */
[----:B------:R-:W-:Y:S05]  /*0dd0*/  @!P0 BRA `(.L_x_10) ;  /* 0x0000000000088947 */ /* 0x000fea0003800000 */
[----:B-1----:R0:W5:Y:S01]  /*0de0*/  LD.E R155, desc[UR36][R4.64] ;  /* 0x00000024049b7980 */ /* 0x002162000c101900 */
[----:B------:R-:W-:Y:S05]  /*0df0*/  BRA `(.L_x_11) ;  /* 0x0000000000247947 */ /* 0x000fea0003800000 */
.L_x_10:
[----:B------:R-:W-:Y:S02]  /*0e00*/  ULDC.64 UR4, c[0x0][0x590] ;  /* 0x0001640000047ab9 */ /* 0x000fe40000000a00 */
[----:B------:R-:W-:-:S04]  /*0e10*/  ISETP.NE.U32.AND P0, PT, RZ, UR4, PT ;  /* 0x00000004ff007c0c */ /* 0x000fc8000bf05070 */
[----:B------:R-:W-:-:S13]  /*0e20*/  ISETP.NE.AND.EX P0, PT, RZ, UR5, PT, P0 ;  /* 0x00000005ff007c0c */ /* 0x000fda000bf05300 */
[----:B------:R-:W-:Y:S05]  /*0e30*/  @!P0 BRA `(.L_x_12) ;  /* 0x00000000000c8947 */ /* 0x000fea0003800000 */
[----:B0-----:R-:W1:Y:S02]  /*0e40*/  LDC.64 R4, c[0x0][0x590] ;  /* 0x00016400ff047b82 */ /* 0x001e640000000a00 */
[----:B-1----:R1:W5:Y:S01]  /*0e50*/  LDG.E R155, desc[UR36][R4.64] ;  /* 0x00000024049b7981 */ /* 0x002362000c1e1900 */
[----:B------:R-:W-:Y:S05]  /*0e60*/  BRA `(.L_x_11) ;  /* 0x0000000000087947 */ /* 0x000fea0003800000 */
.L_x_12:
[----:B------:R-:W-:Y:S02]  /*0e70*/  ULDC UR4, c[0x0][0x584] ;  /* 0x0001610000047ab9 */ /* 0x000fe40000000800 */
[----:B-1----:R-:W-:-:S07]  /*0e80*/  IMAD.U32 R155, RZ, RZ, UR4 ;  /* 0x00000004ff9b7e24 */ /* 0x002fce000f8e00ff */
.L_x_11:
[----:B------:R-:W-:-:S13]  /*0e90*/  LOP3.LUT P0, RZ, R0, 0xff, RZ, 0xc0, !PT ;  /* 0x000000ff00ff7812 */ /* 0x000fda000780c0ff */
[----:B------:R-:W-:Y:S05]  /*0ea0*/  @!P0 EXIT ;  /* 0x000000000000894d */ /* 0x000fea0003800000 */
[----:B------:R-:W-:Y:S01]  /*0eb0*/  ULDC UR4, c[0x0][0x28c] ;  /* 0x0000a30000047ab9 */ /* 0x000fe20000000800 */
[----:B------:R-:W-:Y:S01]  /*0ec0*/  LOP3.LUT R166, R19, 0x1, RZ, 0xfc, !PT ;  /* 0x0000000113a67812 */ /* 0x000fe200078efcff */
[----:B------:R-:W-:Y:S01]  /*0ed0*/  UIADD3 UR4, UR4, 0x7f, URZ ;  /* 0x0000007f04047890 */ /* 0x000fe2000fffe03f */
[----:B------:R-:W-:Y:S01]  /*0ee0*/  UMOV UR38, URZ ;  /* 0x0000003f00267c82 */ /* 0x000fe20008000000 */
[----:B------:R-:W-:Y:S02]  /*0ef0*/  UMOV UR39, URZ ;  /* 0x0000003f00277c82 */ /* 0x000fe40008000000 */
[----:B------:R-:W-:-:S04]  /*0f00*/  USHF.R.S32.HI UR5, URZ, 0x1f, UR4 ;  /* 0x0000001f3f057899 */ /* 0x000fc80008011404 */
[----:B------:R-:W-:-:S04]  /*0f10*/  ULEA.HI UR5, UR5, UR4, URZ, 0x7 ;  /* 0x0000000405057291 */ /* 0x000fc8000f8f383f */
[----:B------:R-:W-:-:S12]  /*0f20*/  USHF.R.S32.HI UR40, URZ, 0x7, UR5 ;  /* 0x000000073f287899 */ /* 0x000fd80008011405 */
.L_x_284:
[----:B------:R-:W-:Y:S01]  /*0f30*/  LOP3.LUT R0, R18, 0x80, RZ, 0xc0, !PT ;  /* 0x0000008012007812 */ /* 0x000fe200078ec0ff */
[----:B--2---:R-:W2:Y:S01]  /*0f40*/  S2UR UR7, SR_CgaCtaId ;  /* 0x00000000000779c3 */ /* 0x004ea20000008800 */
[----:B------:R-:W-:Y:S02]  /*0f50*/  UMOV UR6, 0x400 ;  /* 0x0000040000067882 */ /* 0x000fe40000000000 */
[----:B------:R-:W-:-:S06]  /*0f60*/  SHF.R.U32.HI R0, RZ, 0x7, R0 ;  /* 0x00000007ff007819 */ /* 0x000fcc0000011600 */
[----:B---3--:R-:W3:Y:S01]  /*0f70*/  SHFL.IDX PT, R0, R0, RZ, 0x1f ;  /* 0x00001fff00007589 */ /* 0x008ee200000e0000 */
[----:B--2---:R-:W-:Y:S01]  /*0f80*/  ULEA UR42, UR7, UR6, 0x18 ;  /* 0x00000006072a7291 */ /* 0x004fe2000f8ec03f */
[----:B---3--:R-:W-:-:S13]  /*0f90*/  R2UR UR4, R0 ;  /* 0x00000000000472ca */ /* 0x008fda00000e0000 */
[----:B------:R-:W-:-:S04]  /*0fa0*/  ULEA.HI UR5, UR4, UR4, URZ, 0x1 ;  /* 0x0000000404057291 */ /* 0x000fc8000f8f083f */
[----:B------:R-:W-:-:S04]  /*0fb0*/  ULOP3.LUT UR5, UR5, 0x7fffe, URZ, 0xc0, !UPT ;  /* 0x0007fffe05057892 */ /* 0x000fc8000f8ec03f */
[----:B------:R-:W-:-:S03]  /*0fc0*/  UIADD3 UR5, UR4, -UR5, URZ ;  /* 0x8000000504057290 */ /* 0x000fc6000fffe03f */
[----:B------:R-:W-:Y:S01]  /*0fd0*/  ULDC UR4, c[0x0][0x28c] ;  /* 0x0000a30000047ab9 */ /* 0x000fe20000000800 */
[----:B------:R-:W-:Y:S01]  /*0fe0*/  ULEA UR5, UR5, UR42, 0xd ;  /* 0x0000002a05057291 */ /* 0x000fe2000f8e683f */
[----:B------:R-:W-:-:S03]  /*0ff0*/  ISETP.LT.AND P0, PT, RZ, UR4, PT ;  /* 0x00000004ff007c0c */ /* 0x000fc6000bf01270 */
[----:B------:R-:W-:-:S04]  /*1000*/  UIADD3 UR5, UR5, 0x100, URZ ;  /* 0x0000010005057890 */ /* 0x000fc8000fffe03f */
[----:B------:R-:W-:-:S04]  /*1010*/  USHF.R.U32.HI UR5, URZ, 0x4, UR5 ;  /* 0x000000043f057899 */ /* 0x000fc80008011605 */
[----:B------:R-:W-:Y:S02]  /*1020*/  ULOP3.LUT UR41, UR5, 0x3fff, URZ, 0xc0, !UPT ;  /* 0x00003fff05297892 */ /* 0x000fe4000f8ec03f */
[----:B-1--4-:R-:W-:Y:S10]  /*1030*/  @P0 BRA `(.L_x_13) ;  /* 0x0000000000400947 */ /* 0x012ff40003800000 */
[----:B------:R-:W-:Y:S01]  /*1040*/  MOV R0, 0x0 ;  /* 0x0000000000007802 */ /* 0x000fe20000000f00 */
[----:B------:R-:W-:Y:S01]  /*1050*/  ULDC.64 UR4, c[0x4][0x68] ;  /* 0x01001a0000047ab9 */ /* 0x000fe20000000a00 */
[----:B------:R-:W-:Y:S01]  /*1060*/  ULDC.64 UR6, c[0x4][0x8] ;  /* 0x0100020000067ab9 */ /* 0x000fe20000000a00 */
[----:B01----:R-:W-:Y:S01]  /*1070*/  MOV R4, UR4 ;  /* 0x0000000400047c02 */ /* 0x003fe20008000f00 */
[----:B------:R0:W1:Y:S01]  /*1080*/  LDC.64 R14, c[0x4][R0] ;  /* 0x01000000000e7b82 */ /* 0x0000620000000a00 */
[----:B------:R-:W-:Y:S01]  /*1090*/  IMAD.U32 R5, RZ, RZ, UR5 ;  /* 0x00000005ff057e24 */ /* 0x000fe2000f8e00ff */
[----:B------:R-:W-:Y:S01]  /*10a0*/  ULDC.64 UR4, c[0x4][0x70] ;  /* 0x01001c0000047ab9 */ /* 0x000fe20000000a00 */
[----:B------:R-:W-:Y:S01]  /*10b0*/  IMAD.U32 R10, RZ, RZ, UR6 ;  /* 0x00000006ff0a7e24 */ /* 0x000fe2000f8e00ff */
[----:B------:R-:W-:Y:S01]  /*10c0*/  MOV R7, UR5 ;  /* 0x0000000500077c02 */ /* 0x000fe20008000f00 */
[----:B------:R-:W-:Y:S01]  /*10d0*/  IMAD.U32 R6, RZ, RZ, UR4 ;  /* 0x00000004ff067e24 */ /* 0x000fe2000f8e00ff */
[----:B------:R-:W-:Y:S01]  /*10e0*/  MOV R8, 0x1e1 ;  /* 0x000001e100087802 */ /* 0x000fe20000000f00 */
[----:B------:R-:W-:-:S02]  /*10f0*/  IMAD.U32 R11, RZ, RZ, UR7 ;  /* 0x00000007ff0b7e24 */ /* 0x000fc4000f8e00ff */
[----:B------:R-:W-:Y:S02]  /*1100*/  IMAD.MOV.U32 R12, RZ, RZ, 0x1 ;  /* 0x00000001ff0c7424 */ /* 0x000fe400078e00ff */
[----:B0-----:R-:W-:-:S07]  /*1110*/  IMAD.MOV.U32 R13, RZ, RZ, RZ ;  /* 0x000000ffff0d7224 */ /* 0x001fce00078e00ff */
[----:B------:R-:W-:-:S07]  /*1120*/  LEPC R20, `(.L_x_13) ;  /* 0x000000001014794e */ /* 0x000fce0000000000 */
[----:B-1---5:R-:W-:Y:S05]  /*1130*/  CALL.ABS.NOINC R14 ;  /* 0x000000000e007343 */ /* 0x022fea0003c00000 */
.L_x_13:
[----:B------:R-:W-:-:S13]  /*1140*/  ISETP.NE.AND P0, PT, R166, 0x3, PT ;  /* 0x00000003a600780c */ /* 0x000fda0003f05270 */
[----:B------:R-:W-:Y:S05]  /*1150*/  @!P0 BRA `(.L_x_14) ;  /* 0x0000000000048947 */ /* 0x000fea0003800000 */
[----:B------:R-:W-:Y:S01]  /*1160*/  BPT.TRAP 0x1 ;  /* 0x000000040000795c */ /* 0x000fe20000300000 */
.L_x_14:
[----:B------:R-:W-:Y:S01]  /*1170*/  IMAD.U32 R0, RZ, RZ, UR38 ;  /* 0x00000026ff007e24 */ /* 0x000fe2000f8e00ff */
[----:B------:R-:W-:-:S04]  /*1180*/  MOV R3, UR39 ;  /* 0x0000002700037c02 */ /* 0x000fc80008000f00 */
[----:B------:R-:W-:Y:S02]  /*1190*/  LEA R3, R3, UR42, 0x3 ;  /* 0x0000002a03037c11 */ /* 0x000fe4000f8e18ff */
[----:B------:R-:W-:-:S04]  /*11a0*/  SHF.L.U32 R0, R0, 0x1f, RZ ;  /* 0x0000001f00007819 */ /* 0x000fc800000006ff */
[----:B------:R2:W3:Y:S01]  /*11b0*/  SYNCS.PHASECHK.TRANS64.TRYWAIT P1, [R3+URZ], R0 ;  /* 0x00000000030075a7 */ /* 0x0004e2000802017f */
[----:B------:R-:W-:Y:S05]  /*11c0*/  @!P0 BRA `(.L_x_15) ;  /* 0x0000000000048947 */ /* 0x000fea0003800000 */
[----:B------:R-:W-:Y:S01]  /*11d0*/  BPT.TRAP 0x1 ;  /* 0x000000040000795c */ /* 0x000fe20000300000 */
.L_x_15:
[----:B---3--:R-:W-:Y:S05]  /*11e0*/  @P1 BRA `(.L_x_16) ;  /* 0x0000000000081947 */ /* 0x008fea0003800000 */
[----:B------:R-:W3:Y:S02]  /*11f0*/  SYNCS.PHASECHK.TRANS64.TRYWAIT P1, [R3+URZ], R0 ;  /* 0x00000000030075a7 */ /* 0x000ee4000802017f */
[----:B---3--:R-:W-:Y:S05]  /*1200*/  @!P1 BRA `(.L_x_17) ;  /* 0x000000a400249947 */ /* 0x008fea0003800000 */
.L_x_16:
[----:B------:R-:W-:-:S04]  /*1210*/  UISETP.LT.AND UP0, UPT, UR40, 0x1, UPT ;  /* 0x000000012800788c */ /* 0x000fc8000bf01270 */
[----:B------:R-:W-:-:S04]  /*1220*/  USEL UR4, UR40, 0x1, UP0 ;  /* 0x0000000128047887 */ /* 0x000fc80008000000 */
[----:B------:R-:W-:-:S06]  /*1230*/  UIADD3 UR4, UR40, -UR4, URZ ;  /* 0x8000000428047290 */ /* 0x000fcc000fffe03f */
[----:B--23--:R-:W-:Y:S01]  /*1240*/  IMAD.U32 R0, RZ, RZ, UR4 ;  /* 0x00000004ff007e24 */ /* 0x00cfe2000f8e00ff */
[----:B------:R-:W-:Y:S05]  /*1250*/  WARPSYNC.ALL ;  /* 0x0000000000007948 */ /* 0x000fea0003800000 */
[----:B------:R-:W-:Y:S01]  /*1260*/  ISETP.GE.AND P1, PT, R0, 0x1, PT ;  /* 0x000000010000780c */ /* 0x000fe20003f26270 */
[----:B------:R-:W-:Y:S01]  /*1270*/  UIADD3 UR4, UR42, 0x80100, URZ ;  /* 0x000801002a047890 */ /* 0x000fe2000fffe03f */
[----:B------:R-:W-:Y:S01]  /*1280*/  WARPGROUP.ARRIVE ;  /* 0x00000000000079c5 */ /* 0x000fe20000000000 */
[----:B------:R-:W-:Y:S01]  /*1290*/  UMOV UR9, 0x40000040 ;  /* 0x4000004000097882 */ /* 0x000fe20000000000 */
[----:B------:R-:W-:Y:S01]  /*12a0*/  UMOV UR11, 0x40000040 ;  /* 0x40000040000b7882 */ /* 0x000fe20000000000 */
[----:B------:R-:W-:Y:S01]  /*12b0*/  USHF.R.U32.HI UR4, URZ, 0x4, UR4 ;  /* 0x000000043f047899 */ /* 0x000fe20008011604 */
[----:B------:R-:W-:Y:S01]  /*12c0*/  UMOV UR15, UR11 ;  /* 0x0000000b000f7c82 */ /* 0x000fe20008000000 */
[----:B------:R-:W-:-:S02]  /*12d0*/  UMOV UR13, 0x40000040 ;  /* 0x40000040000d7882 */ /* 0x000fc40000000000 */
[----:B------:R-:W-:Y:S02]  /*12e0*/  ULOP3.LUT UR5, UR4, 0x3fff, URZ, 0xc0, !UPT ;  /* 0x00003fff04057892 */ /* 0x000fe4000f8ec03f */
[----:B------:R-:W-:Y:S02]  /*12f0*/  ULOP3.LUT UR4, UR41, 0x10000, URZ, 0xfc, !UPT ;  /* 0x0001000029047892 */ /* 0x000fe4000f8efc3f */
[----:B------:R-:W-:Y:S02]  /*1300*/  ULOP3.LUT UR5, UR5, 0x10000, URZ, 0xfc, !UPT ;  /* 0x0001000005057892 */ /* 0x000fe4000f8efc3f */
[----:B------:R-:W-:Y:S02]  /*1310*/  ULEA UR8, UR39, UR4, 0xd ;  /* 0x0000000427087291 */ /* 0x000fe4000f8e683f */
[----:B------:R-:W-:Y:S02]  /*1320*/  ULEA UR6, UR39, UR5, 0xc ;  /* 0x0000000527067291 */ /* 0x000fe4000f8e603f */
[----:B------:R-:W-:-:S05]  /*1330*/  UIADD3 UR12, UR8, 0x400, URZ ;  /* 0x00000400080c7890 */ /* 0x000fca000fffe03f */
[----:B------:R-:W-:Y:S02]  /*1340*/  UMOV UR10, UR6 ;  /* 0x00000006000a7c82 */ /* 0x000fe40008000000 */
[----:B------:R-:W-:Y:S01]  /*1350*/  HGMMA.64x128x8.F32.TF32 R88, gdesc[UR8], RZ, !UPT, gsb0 ;  /* 0x05e00000085879f0 */ /* 0x000fe2000c0028ff */
[----:B------:R-:W-:Y:S02]  /*1360*/  UMOV UR14, UR10 ;  /* 0x0000000a000e7c82 */ /* 0x000fe40008000000 */
[----:B------:R-:W-:Y:S02]  /*1370*/  WARPGROUP.DEPBAR.LE gsb0, 0x0 ;  /* 0x00008000000079c5 */ /* 0x000fe40000010000 */
[----:B------:R-:W-:-:S07]  /*1380*/  WARPGROUP.ARRIVE ;  /* 0x00000000000079c5 */ /* 0x000fce0000000000 */
[----:B------:R-:W-:Y:S01]  /*1390*/  HGMMA.64x128x8.F32.TF32 R24, gdesc[UR12], RZ, !UPT, gsb0 ;  /* 0x05e000000c1879f0 */ /* 0x000fe2000c0028ff */
[----:B------:R-:W-:Y:S02]  /*13a0*/  UIADD3 UR12, UR8, 0x2, URZ ;  /* 0x00000002080c7890 */ /* 0x000fe4000fffe03f */
[----:B------:R-:W-:Y:S01]  /*13b0*/  UIADD3 UR14, UR6, 0x2, URZ ;  /* 0x00000002060e7890 */ /* 0x000fe2000fffe03f */
[----:B------:R-:W-:Y:S01]  /*13c0*/  UMOV UR13, 0x40000040 ;  /* 0x40000040000d7882 */ /* 0x000fe20000000000 */
[----:B------:R-:W-:Y:S01]  /*13d0*/  UMOV UR15, 0x40000040 ;  /* 0x40000040000f7882 */ /* 0x000fe20000000000 */
[----:B------:R-:W-:Y:S02]  /*13e0*/  WARPGROUP.DEPBAR.LE gsb0, 0x0 ;  /* 0x00008000000079c5 */ /* 0x000fe40000010000 */
[----:B------:R-:W-:-:S06]  /*13f0*/  WARPGROUP.ARRIVE ;  /* 0x00000000000079c5 */ /* 0x000fcc0000000000 */
[----:B------:R-:W-:Y:S01]  /*1400*/  HGMMA.64x128x8.F32.TF32 R88, gdesc[UR12], R88, gsb0 ;  /* 0x05e000000c5879f0 */ /* 0x000fe20008002858 */
[----:B------:R-:W-:Y:S01]  /*1410*/  UIADD3 UR12, UR8, 0x402, URZ ;  /* 0x00000402080c7890 */ /* 0x000fe2000fffe03f */
[----:B------:R-:W-:Y:S01]  /*1420*/  UMOV UR13, 0x40000040 ;  /* 0x40000040000d7882 */ /* 0x000fe20000000000 */
[----:B------:R-:W-:Y:S02]  /*1430*/  WARPGROUP.DEPBAR.LE gsb0, 0x0 ;  /* 0x00008000000079c5 */ /* 0x000fe40000010000 */
[----:B------:R-:W-:-:S07]  /*1440*/  WARPGROUP.ARRIVE ;  /* 0x00000000000079c5 */ /* 0x000fce0000000000 */
[----:B------:R-:W-:Y:S01]  /*1450*/  HGMMA.64x128x8.F32.TF32 R24, gdesc[UR12], R24, gsb0 ;  /* 0x05e000000c1879f0 */ /* 0x000fe20008002818 */
        /* <DEDUP_REMOVED lines=167> */
[----:B------:R-:W-:Y:S03]  /*1ed0*/  HGMMA.64x128x8.F32.TF32 R24, gdesc[UR12], R24, gsb0 ;  /* 0x05e000000c1879f0 */ /* 0x000fe60008002818 */
[----:B------:R-:W-:Y:S02]  /*1ee0*/  WARPGROUP.DEPBAR.LE gsb0, 0x0 ;  /* 0x00008000000079c5 */ /* 0x000fe40000010000 */
[----:B------:R-:W-:Y:S05]  /*1ef0*/  @!P1 BRA `(.L_x_18) ;  /* 0x0000000c00a89947 */ /* 0x000fea0003800000 */
[----:B------:R-:W-:-:S04]  /*1f00*/  UIADD3 UR6, UR39, 0x1, URZ ;  /* 0x0000000127067890 */ /* 0x000fc8000fffe03f */
[----:B------:R-:W-:-:S04]  /*1f10*/  UISETP.NE.AND UP0, UPT, UR6, 0x4, UPT ;  /* 0x000000040600788c */ /* 0x000fc8000bf05270 */
[----:B------:R-:W-:Y:S02]  /*1f20*/  USEL UR7, URZ, 0x1, UP0 ;  /* 0x000000013f077887 */ /* 0x000fe40008000000 */
[----:B------:R-:W-:Y:S02]  /*1f30*/  USEL UR6, UR6, URZ, UP0 ;  /* 0x0000003f06067287 */ /* 0x000fe40008000000 */
[----:B------:R-:W-:-:S06]  /*1f40*/  ULOP3.LUT UR7, UR38, UR7, URZ, 0x3c, !UPT ;  /* 0x0000000726077292 */ /* 0x000fcc000f8e3c3f */
[----:B01----:R-:W-:Y:S01]  /*1f50*/  MOV R5, UR7 ;  /* 0x0000000700057c02 */ /* 0x003fe20008000f00 */
[----:B------:R-:W-:-:S06]  /*1f60*/  UMOV UR7, UR39 ;  /* 0x0000002700077c82 */ /* 0x000fcc0008000000 */
.L_x_25:
[----:B01----:R-:W-:Y:S05]  /*1f70*/  @!P0 BRA `(.L_x_19) ;  /* 0x0000000000048947 */ /* 0x003fea0003800000 */
[----:B------:R-:W-:Y:S01]  /*1f80*/  BPT.TRAP 0x1 ;  /* 0x000000040000795c */ /* 0x000fe20000300000 */
.L_x_19:
[----:B------:R-:W0:Y:S01]  /*1f90*/  S2UR UR9, SR_CgaCtaId ;  /* 0x00000000000979c3 */ /* 0x000e220000008800 */
[----:B------:R-:W-:Y:S01]  /*1fa0*/  UMOV UR8, 0x400 ;  /* 0x0000040000087882 */ /* 0x000fe20000000000 */
[----:B------:R-:W-:Y:S01]  /*1fb0*/  SHF.L.U32 R3, R5, 0x1f, RZ ;  /* 0x0000001f05037819 */ /* 0x000fe200000006ff */
[----:B0-----:R-:W-:-:S04]  /*1fc0*/  ULEA UR8, UR9, UR8, 0x18 ;  /* 0x0000000809087291 */ /* 0x001fc8000f8ec03f */
[----:B------:R-:W-:-:S09]  /*1fd0*/  ULEA UR9, UR6, UR8, 0x3 ;  /* 0x0000000806097291 */ /* 0x000fd2000f8e183f */
[----:B------:R0:W1:Y:S01]  /*1fe0*/  SYNCS.PHASECHK.TRANS64.TRYWAIT P1, [UR9], R3 ;  /* 0x00000003ff0075a7 */ /* 0x0000620008020149 */
[----:B------:R-:W-:Y:S05]  /*1ff0*/  @!P0 BRA `(.L_x_20) ;  /* 0x0000000000048947 */ /* 0x000fea0003800000 */
[----:B------:R-:W-:Y:S01]  /*2000*/  BPT.TRAP 0x1 ;  /* 0x000000040000795c */ /* 0x000fe20000300000 */
.L_x_20:
[----:B-1----:R-:W-:Y:S05]  /*2010*/  @P1 BRA `(.L_x_21) ;  /* 0x0000000000081947 */ /* 0x002fea0003800000 */
[----:B------:R-:W1:Y:S02]  /*2020*/  SYNCS.PHASECHK.TRANS64.TRYWAIT P1, [UR9], R3 ;  /* 0x00000003ff0075a7 */ /* 0x000e640008020149 */
[----:B-1----:R-:W-:Y:S05]  /*2030*/  @!P1 BRA `(.L_x_22) ;  /* 0x0000009400ac9947 */ /* 0x002fea0003800000 */
.L_x_21:
[----:B------:R-:W-:Y:S01]  /*2040*/  ULEA UR12, UR6, UR5, 0xc ;  /* 0x00000005060c7291 */ /* 0x000fe2000f8e603f */
[----:B------:R-:W-:Y:S01]  /*2050*/  WARPGROUP.ARRIVE ;  /* 0x00000000000079c5 */ /* 0x000fe20000000000 */
[----:B------:R-:W-:Y:S01]  /*2060*/  ULEA UR10, UR6, UR4, 0xd ;  /* 0x00000004060a7291 */ /* 0x000fe2000f8e683f */
[----:B------:R-:W-:Y:S01]  /*2070*/  UMOV UR19, 0x40000040 ;  /* 0x4000004000137882 */ /* 0x000fe20000000000 */
[----:B------:R-:W-:Y:S01]  /*2080*/  UMOV UR17, 0x40000040 ;  /* 0x4000004000117882 */ /* 0x000fe20000000000 */
[----:B------:R-:W-:Y:S02]  /*2090*/  UIADD3 UR14, UR12, 0xc06, URZ ;  /* 0x00000c060c0e7890 */ /* 0x000fe4000fffe03f */
[----:B------:R-:W-:Y:S02]  /*20a0*/  UMOV UR18, UR12 ;  /* 0x0000000c00127c82 */ /* 0x000fe40008000000 */
[----:B------:R-:W-:Y:S01]  /*20b0*/  UMOV UR16, UR10 ;  /* 0x0000000a00107c82 */ /* 0x000fe20008000000 */
[----:B------:R-:W-:Y:S01]  /*20c0*/  UMOV UR15, 0x40000040 ;  /* 0x40000040000f7882 */ /* 0x000fe20000000000 */
[----:B------:R-:W-:Y:S01]  /*20d0*/  HGMMA.64x128x8.F32.TF32 R88, gdesc[UR16], R88, gsb0 ;  /* 0x05e00000105879f0 */ /* 0x000fe20008002858 */
[----:B------:R-:W-:Y:S01]  /*20e0*/  UIADD3 UR16, UR10, 0x400, URZ ;  /* 0x000004000a107890 */ /* 0x000fe2000fffe03f */
[----:B------:R-:W-:Y:S01]  /*20f0*/  UMOV UR17, 0x40000040 ;  /* 0x4000004000117882 */ /* 0x000fe20000000000 */
[----:B------:R-:W-:Y:S01]  /*2100*/  UMOV UR13, 0x40000040 ;  /* 0x40000040000d7882 */ /* 0x000fe20000000000 */
[----:B------:R-:W-:-:S02]  /*2110*/  WARPGROUP.DEPBAR.LE gsb0, 0x0 ;  /* 0x00008000000079c5 */ /* 0x000fc40000010000 */
[----:B------:R-:W-:-:S06]  /*2120*/  WARPGROUP.ARRIVE ;  /* 0x00000000000079c5 */ /* 0x000fcc0000000000 */
        /* <DEDUP_REMOVED lines=161> */
[----:B------:R-:W-:Y:S01]  /*2b40*/  UIADD3 UR12, UR10, 0x1806, URZ ;  /* 0x000018060a0c7890 */ /* 0x000fe2000fffe03f */
        /* <DEDUP_REMOVED lines=9> */
[----:B------:R-:W-:-:S07]  /*2be0*/  WARPGROUP.ARRIVE ;  /* 0x00000000000079c5 */ /* 0x000fce0000000000 */
        /* <DEDUP_REMOVED lines=8> */
[----:B------:R-:W-:Y:S01]  /*2c70*/  BPT.TRAP 0x1 ;  /* 0x000000040000795c */ /* 0x000fe20000300000 */
.L_x_23:
[----:B------:R-:W-:Y:S01]  /*2c80*/  ULEA UR8, UR7, UR8, 0x3 ;  /* 0x0000000807087291 */ /* 0x000fe2000f8e183f */
[----:B------:R-:W-:-:S03]  /*2c90*/  ISETP.GT.U32.AND P1, PT, R19, 0x1, PT ;  /* 0x000000011300780c */ /* 0x000fc60003f24070 */
[----:B------:R-:W-:-:S04]  /*2ca0*/  UIADD3 UR8, UR8, 0x20, URZ ;  /* 0x0000002008087890 */ /* 0x000fc8000fffe03f */
[----:B------:R-:W-:-:S09]  /*2cb0*/  UPRMT UR8, URZ, 0x654, UR8 ;  /* 0x000006543f087896 */ /* 0x000fd20008000008 */
[----:B------:R-:W-:Y:S01]  /*2cc0*/  SYNCS.ARRIVE.TRANS64.RED.A1T0 RZ, [UR8], RZ ;  /* 0x000000ffffff79a7 */ /* 0x000fe20008100408 */
[----:B------:R-:W-:Y:S05]  /*2cd0*/  @P1 BRA `(.L_x_24) ;  /* 0x0000000000041947 */ /* 0x000fea0003800000 */
[----:B------:R-:W-:Y:S01]  /*2ce0*/  BPT.TRAP 0x1 ;  /* 0x000000040000795c */ /* 0x000fe20000300000 */
.L_x_24:
[----:B------:R-:W-:Y:S01]  /*2cf0*/  UIADD3 UR6, UR6, 0x1, URZ ;  /* 0x0000000106067890 */ /* 0x000fe2000fffe03f */
[C---:B------:R-:W-:Y:S01]  /*2d00*/  ISETP.GT.AND P1, PT, R0.reuse, 0x1, PT ;  /* 0x000000010000780c */ /* 0x040fe20003f24270 */
[----:B------:R-:W-:Y:S01]  /*2d10*/  UIADD3 UR7, UR7, 0x1, URZ ;  /* 0x0000000107077890 */ /* 0x000fe2000fffe03f */
[----:B------:R-:W-:Y:S01]  /*2d20*/  VIADD R0, R0, 0xffffffff ;  /* 0xffffffff00007836 */ /* 0x000fe20000000000 */
[----:B------:R-:W-:Y:S02]  /*2d30*/  UISETP.NE.AND UP0, UPT, UR6, 0x4, UPT ;  /* 0x000000040600788c */ /* 0x000fe4000bf05270 */
[----:B------:R-:W-:Y:S02]  /*2d40*/  UISETP.NE.AND UP1, UPT, UR7, 0x4, UPT ;  /* 0x000000040700788c */ /* 0x000fe4000bf25270 */
[----:B------:R-:W-:Y:S02]  /*2d50*/  USEL UR8, URZ, 0x1, UP0 ;  /* 0x000000013f087887 */ /* 0x000fe40008000000 */
[----:B------:R-:W-:-:S02]  /*2d60*/  USEL UR6, UR6, URZ, UP0 ;  /* 0x0000003f06067287 */ /* 0x000fc40008000000 */
[----:B------:R-:W-:Y:S02]  /*2d70*/  USEL UR7, UR7, URZ, UP1 ;  /* 0x0000003f07077287 */ /* 0x000fe40008800000 */
[----:B------:R-:W-:Y:S01]  /*2d80*/  LOP3.LUT R5, R5, UR8, RZ, 0x3c, !PT ;  /* 0x0000000805057c12 */ /* 0x000fe2000f8e3cff */
[----:B------:R-:W-:Y:S09]  /*2d90*/  @P1 BRA `(.L_x_25) ;  /* 0xfffffff000741947 */ /* 0x000ff2000383ffff */
.L_x_18:
[----:B------:R-:W2:Y:S02]  /*2da0*/  LDC R0, c[0x0][0x28c] ;  /* 0x0000a300ff007b82 */ /* 0x000ea40000000800 */
[----:B--2---:R-:W-:-:S13]  /*2db0*/  ISETP.GE.AND P1, PT, R0, 0x1, PT ;  /* 0x000000010000780c */ /* 0x004fda0003f26270 */
[----:B------:R-:W-:Y:S05]  /*2dc0*/  @!P1 BRA `(.L_x_26) ;  /* 0x0000000000409947 */ /* 0x000fea0003800000 */
[----:B------:R-:W-:Y:S05]  /*2dd0*/  @!P0 BRA `(.L_x_27) ;  /* 0x0000000000048947 */ /* 0x000fea0003800000 */
[----:B------:R-:W-:Y:S01]  /*2de0*/  BPT.TRAP 0x1 ;  /* 0x000000040000795c */ /* 0x000fe20000300000 */
.L_x_27:
[----:B------:R-:W2:Y:S01]  /*2df0*/  S2UR UR6, SR_CgaCtaId ;  /* 0x00000000000679c3 */ /* 0x000ea20000008800 */
[----:B------:R-:W-:Y:S01]  /*2e00*/  UISETP.LT.AND UP0, UPT, UR40, 0x1, UPT ;  /* 0x000000012800788c */ /* 0x000fe2000bf01270 */
[----:B------:R-:W-:Y:S01]  /*2e10*/  ISETP.GT.U32.AND P0, PT, R19, 0x1, PT ;  /* 0x000000011300780c */ /* 0x000fe20003f04070 */
[----:B------:R-:W-:Y:S02]  /*2e20*/  UMOV UR5, 0x400 ;  /* 0x0000040000057882 */ /* 0x000fe40000000000 */
[----:B------:R-:W-:-:S04]  /*2e30*/  USEL UR4, UR40, 0x1, UP0 ;  /* 0x0000000128047887 */ /* 0x000fc80008000000 */
[----:B------:R-:W-:-:S04]  /*2e40*/  UIADD3 UR4, UR39, UR40, -UR4 ;  /* 0x0000002827047290 */ /* 0x000fc8000fffe804 */
[----:B------:R-:W-:-:S04]  /*2e50*/  USHF.L.U32 UR4, UR4, 0x3, URZ ;  /* 0x0000000304047899 */ /* 0x000fc8000800063f */
[----:B------:R-:W-:Y:S02]  /*2e60*/  ULOP3.LUT UR4, UR4, 0x18, URZ, 0xc0, !UPT ;  /* 0x0000001804047892 */ /* 0x000fe4000f8ec03f */
[----:B--2---:R-:W-:-:S04]  /*2e70*/  ULEA UR5, UR6, UR5, 0x18 ;  /* 0x0000000506057291 */ /* 0x004fc8000f8ec03f */
[----:B------:R-:W-:-:S04]  /*2e80*/  UIADD3 UR4, UR5, 0x20, UR4 ;  /* 0x0000002005047890 */ /* 0x000fc8000fffe004 */
[----:B------:R-:W-:-:S09]  /*2e90*/  UPRMT UR4, URZ, 0x654, UR4 ;  /* 0x000006543f047896 */ /* 0x000fd20008000004 */
[----:B------:R-:W-:Y:S01]  /*2ea0*/  SYNCS.ARRIVE.TRANS64.RED.A1T0 RZ, [UR4], RZ ;  /* 0x000000ffffff79a7 */ /* 0x000fe20008100404 */
[----:B------:R-:W-:Y:S05]  /*2eb0*/  @P0 BRA `(.L_x_26) ;  /* 0x0000000000040947 */ /* 0x000fea0003800000 */
[----:B------:R-:W-:Y:S01]  /*2ec0*/  BPT.TRAP 0x1 ;  /* 0x000000040000795c */ /* 0x000fe20000300000 */
.L_x_26:
[----:B------:R-:W2:Y:S01]  /*2ed0*/  LDC R6, c[0x0][0x288] ;  /* 0x0000a200ff067b82 */ /* 0x000ea20000000800 */
[----:B01----:R-:W-:Y:S01]  /*2ee0*/  LOP3.LUT R4, R18, 0x60, RZ, 0xc0, !PT ;  /* 0x0000006012047812 */ /* 0x003fe200078ec0ff */
[----:B------:R-:W-:Y:S01]  /*2ef0*/  UIADD3 UR39, UR40, UR39, URZ ;  /* 0x0000002728277290 */ /* 0x000fe2000fffe03f */
[----:B------:R-:W-:Y:S01]  /*2f00*/  LOP3.LUT R0, R22, 0x1, RZ, 0xc0, !PT ;  /* 0x0000000116007812 */ /* 0x000fe200078ec0ff */
[----:B------:R-:W-:Y:S01]  /*2f10*/  IMAD.SHL.U32 R15, R152, 0x100, RZ ;  /* 0x00000100980f7824 */ /* 0x000fe200078e00ff */
[----:B------:R-:W-:Y:S01]  /*2f20*/  SHF.R.U32.HI R3, RZ, 0x2, R18 ;  /* 0x00000002ff037819 */ /* 0x000fe20000011612 */
[----:B------:R-:W-:Y:S01]  /*2f30*/  USHF.R.U32.HI UR4, URZ, 0x2, UR39 ;  /* 0x000000023f047899 */ /* 0x000fe20008011627 */
[----:B------:R-:W-:Y:S01]  /*2f40*/  SHF.R.U32.HI R10, RZ, 0x1, R4 ;  /* 0x00000001ff0a7819 */ /* 0x000fe20000011604 */
[----:B------:R-:W-:Y:S01]  /*2f50*/  IMAD.SHL.U32 R4, R0, 0x40, RZ ;  /* 0x0000004000047824 */ /* 0x000fe200078e00ff */
[----:B------:R-:W-:Y:S01]  /*2f60*/  LOP3.LUT R3, R3, 0x7, RZ, 0xc0, !PT ;  /* 0x0000000703037812 */ /* 0x000fe200078ec0ff */
[----:B------:R-:W-:Y:S01]  /*2f70*/  ULOP3.LUT UR4, UR4, 0x1, URZ, 0xc0, !UPT ;  /* 0x0000000104047892 */ /* 0x000fe2000f8ec03f */
[----:B------:R-:W-:Y:S01]  /*2f80*/  SHF.L.U32 R13, R153, 0x7, RZ ;  /* 0x00000007990d7819 */ /* 0x000fe200000006ff */
[----:B------:R-:W-:Y:S01]  /*2f90*/  ULDC UR8, c[0x0][0x284] ;  /* 0x0000a10000087ab9 */ /* 0x000fe20000000800 */
[--C-:B------:R-:W-:Y:S01]  /*2fa0*/  IADD3 R5, RZ, -R10, -R3.reuse ;  /* 0x8000000aff057210 */ /* 0x100fe20007ffe803 */
[----:B------:R-:W-:Y:S01]  /*2fb0*/  UISETP.GT.U32.AND UP1, UPT, UR39, 0x3, UPT ;  /* 0x000000032700788c */ /* 0x000fe2000bf24070 */
[----:B------:R-:W-:Y:S01]  /*2fc0*/  LOP3.LUT R3, R4, 0x40, R3, 0xe2, !PT ;  /* 0x0000004004037812 */ /* 0x000fe200078ee203 */
[----:B------:R-:W-:Y:S01]  /*2fd0*/  UISETP.NE.U32.AND UP0, UPT, UR4, 0x1, UPT ;  /* 0x000000010400788c */ /* 0x000fe2000bf05070 */
[----:B------:R-:W-:Y:S01]  /*2fe0*/  LOP3.LUT R4, R18, 0x3, RZ, 0xc0, !PT ;  /* 0x0000000312047812 */ /* 0x000fe200078ec0ff */
[----:B------:R-:W-:Y:S01]  /*2ff0*/  ULDC.64 UR6, c[0x0][0x5d0] ;  /* 0x0001740000067ab9 */ /* 0x000fe20000000a00 */
[----:B------:R-:W-:Y:S01]  /*3000*/  SHF.R.S32.HI R21, RZ, 0x1f, R23 ;  /* 0x0000001fff157819 */ /* 0x000fe20000011417 */
[----:B------:R-:W-:Y:S01]  /*3010*/  UISETP.LT.U32.AND UP1, UPT, UR40, 0x4, UP1 ;  /* 0x000000042800788c */ /* 0x000fe20008f21070 */
[----:B------:R-:W-:Y:S01]  /*3020*/  IMAD.WIDE R8, R152, 0x100, RZ ;  /* 0x0000010098087825 */ /* 0x000fe200078e02ff */
[----:B------:R-:W-:Y:S01]  /*3030*/  UISETP.GT.U32.AND UP0, UPT, UR40, 0x3, !UP0 ;  /* 0x000000032800788c */ /* 0x000fe2000c704070 */
[----:B--2---:R-:W-:-:S02]  /*3040*/  ISETP.GE.AND P0, PT, R13, R6, PT ;  /* 0x000000060d00720c */ /* 0x004fc40003f06270 */
[----:B------:R-:W-:Y:S01]  /*3050*/  IMAD R12, R4, -0x2, R6 ;  /* 0xfffffffe040c7824 */ /* 0x000fe200078e0206 */
[----:B------:R-:W-:Y:S01]  /*3060*/  USEL UR5, URZ, 0x1, !UP1 ;  /* 0x000000013f057887 */ /* 0x000fe2000c800000 */
[----:B------:R-:W-:Y:S01]  /*3070*/  IMAD.SHL.U32 R6, R18, 0x2, RZ ;  /* 0x0000000212067824 */ /* 0x000fe200078e00ff */
[----:B------:R-:W-:Y:S01]  /*3080*/  ISETP.GE.OR P0, PT, R15, UR8, P0 ;  /* 0x000000080f007c0c */ /* 0x000fe20008706670 */
[----:B------:R-:W-:Y:S01]  /*3090*/  IMAD R4, R21, UR6, RZ ;  /* 0x0000000615047c24 */ /* 0x000fe2000f8e02ff */
[----:B------:R-:W-:Y:S01]  /*30a0*/  USEL UR4, URZ, 0x1, !UP0 ;  /* 0x000000013f047887 */ /* 0x000fe2000c000000 */
[----:B------:R-:W-:Y:S01]  /*30b0*/  IMAD R0, R0, -0x40, R5 ;  /* 0xffffffc000007824 */ /* 0x000fe200078e0205 */
[----:B------:R-:W-:Y:S01]  /*30c0*/  LOP3.LUT R6, R13, 0x6, R6, 0xf8, !PT ;  /* 0x000000060d067812 */ /* 0x000fe200078ef806 */
[----:B------:R-:W-:Y:S01]  /*30d0*/  IMAD R11, R23, UR7, R4 ;  /* 0x00000007170b7c24 */ /* 0x000fe2000f8e0204 */
[----:B------:R-:W-:Y:S01]  /*30e0*/  LOP3.LUT R153, R8, R3, R10, 0xfe, !PT ;  /* 0x0000000308997212 */ /* 0x000fe200078efe0a */
[----:B------:R-:W-:Y:S01]  /*30f0*/  ULOP3.LUT UR39, UR39, 0x3, URZ, 0xc0, !UPT ;  /* 0x0000000327277892 */ /* 0x000fe2000f8ec03f */
[----:B------:R-:W-:Y:S01]  /*3100*/  SHF.R.S32.HI R7, RZ, 0x1f, R6 ;  /* 0x0000001fff077819 */ /* 0x000fe20000011406 */
[----:B------:R-:W-:Y:S01]  /*3110*/  ULOP3.LUT UR38, UR4, UR38, UR5, 0x96, !UPT ;  /* 0x0000002604267292 */ /* 0x000fe2000f8e9605 */
[----:B------:R-:W-:Y:S01]  /*3120*/  IADD3 R3, -R15, UR8, R0 ;  /* 0x000000080f037c10 */ /* 0x000fe2000fffe100 */
[----:B------:R-:W-:-:S02]  /*3130*/  IMAD.IADD R0, R12, 0x1, -R13 ;  /* 0x000000010c007824 */ /* 0x000fc400078e0a0d */
[----:B------:R-:W-:-:S04]  /*3140*/  IMAD.WIDE.U32 R4, R23, UR6, R6 ;  /* 0x0000000617047c25 */ /* 0x000fc8000f8e0006 */
[----:B------:R-:W-:Y:S01]  /*3150*/  IMAD.MOV.U32 R152, RZ, RZ, -0x1 ;  /* 0xffffffffff987424 */ /* 0x000fe200078e00ff */
[----:B------:R-:W-:Y:S02]  /*3160*/  IADD3 R11, R5, R11, RZ ;  /* 0x0000000b050b7210 */ /* 0x000fe40007ffe0ff */
[----:B------:R-:W-:Y:S01]  /*3170*/  MOV R10, R4 ;  /* 0x00000004000a7202 */ /* 0x000fe20000000f00 */
[----:B------:R-:W-:Y:S06]  /*3180*/  @P0 BRA `(.L_x_28) ;  /* 0x0000006400800947 */ /* 0x000fec0003800000 */
[----:B------:R-:W0:Y:S01]  /*3190*/  LDC.64 R4, c[0x0][0x5c8] ;  /* 0x00017200ff047b82 */ /* 0x000e220000000a00 */
[----:B-----5:R-:W-:Y:S01]  /*31a0*/  FSETP.NEU.AND P1, PT, R155, RZ, PT ;  /* 0x000000ff9b00720b */ /* 0x020fe20003f2d000 */
[----:B------:R-:W-:Y:S01]  /*31b0*/  BSSY B0, `(.L_x_28) ;  /* 0x000065d000007945 */ /* 0x000fe20003800000 */
[----:B------:R-:W-:-:S04]  /*31c0*/  ISETP.GT.AND P0, PT, R3, RZ, PT ;  /* 0x000000ff0300720c */ /* 0x000fc80003f04270 */
[----:B------:R-:W-:Y:S01]  /*31d0*/  ISETP.GT.AND P3, PT, R0, RZ, P0 ;  /* 0x000000ff0000720c */ /* 0x000fe20000764270 */
[-C--:B0-----:R-:W-:Y:S02]  /*31e0*/  IMAD R12, R9, R4.reuse, RZ ;  /* 0x00000004090c7224 */ /* 0x081fe400078e02ff */
[----:B------:R-:W-:-:S04]  /*31f0*/  IMAD.WIDE.U32 R168, R153, R4, R10 ;  /* 0x0000000499a87225 */ /* 0x000fc800078e000a */
[----:B------:R-:W-:-:S04]  /*3200*/  IMAD R11, R153, R5, R12 ;  /* 0x00000005990b7224 */ /* 0x000fc800078e020c */
[----:B------:R-:W-:Y:S01]  /*3210*/  IMAD.IADD R171, R169, 0x1, R11 ;  /* 0x00000001a9ab7824 */ /* 0x000fe200078e020b */
[----:B------:R-:W-:Y:S06]  /*3220*/  @!P1 BRA `(.L_x_29) ;  /* 0x0000004800309947 */ /* 0x000fec0003800000 */
[----:B------:R-:W0:Y:S01]  /*3230*/  LDC.64 R14, c[0x0][0x5b8] ;  /* 0x00016e00ff0e7b82 */ /* 0x000e220000000a00 */
[----:B------:R-:W-:-:S07]  /*3240*/  ULDC.64 UR4, c[0x0][0x5c0] ;  /* 0x0001700000047ab9 */ /* 0x000fce0000000a00 */
[----:B------:R-:W1:Y:S08]  /*3250*/  LDC.64 R156, c[0x0][0x5b0] ;  /* 0x00016c00ff9c7b82 */ /* 0x000e700000000a00 */
[----:B------:R-:W2:Y:S01]  /*3260*/  LDC.64 R10, c[0x0][0x5a8] ;  /* 0x00016a00ff0a7b82 */ /* 0x000ea20000000a00 */
[-C--:B0-----:R-:W-:Y:S02]  /*3270*/  IMAD R12, R21, R14.reuse, RZ ;  /* 0x0000000e150c7224 */ /* 0x081fe400078e02ff */
[----:B------:R-:W-:-:S04]  /*3280*/  IMAD.WIDE.U32 R158, R23, R14, R6 ;  /* 0x0000000e179e7225 */ /* 0x000fc800078e0006 */
[----:B------:R-:W-:Y:S01]  /*3290*/  IMAD R15, R23, R15, R12 ;  /* 0x0000000f170f7224 */ /* 0x000fe200078e020c */
[----:B------:R-:W-:Y:S01]  /*32a0*/  MOV R20, R158 ;  /* 0x0000009e00147202 */ /* 0x000fe20000000f00 */
[-C--:B-1----:R-:W-:Y:S02]  /*32b0*/  IMAD R12, R9, R156.reuse, RZ ;  /* 0x0000009c090c7224 */ /* 0x082fe400078e02ff */
[----:B------:R-:W-:Y:S02]  /*32c0*/  IMAD.IADD R21, R159, 0x1, R15 ;  /* 0x000000019f157824 */ /* 0x000fe400078e020f */
[C---:B------:R-:W-:Y:S02]  /*32d0*/  IMAD R167, R153.reuse, R157, R12 ;  /* 0x0000009d99a77224 */ /* 0x040fe400078e020c */
[----:B------:R-:W-:-:S04]  /*32e0*/  IMAD.WIDE.U32 R12, R153, R156, R20 ;  /* 0x0000009c990c7225 */ /* 0x000fc800078e0014 */
[----:B------:R-:W-:Y:S01]  /*32f0*/  IMAD.IADD R13, R13, 0x1, R167 ;  /* 0x000000010d0d7824 */ /* 0x000fe200078e02a7 */
[----:B--2---:R-:W-:-:S04]  /*3300*/  LEA R162, P1, R12, R10, 0x2 ;  /* 0x0000000a0ca27211 */ /* 0x004fc800078210ff */
[----:B------:R-:W-:-:S05]  /*3310*/  LEA.HI.X R163, R12, R11, R13, 0x2, P1 ;  /* 0x0000000b0ca37211 */ /* 0x000fca00008f140d */
[----:B------:R0:W2:Y:S01]  /*3320*/  @P3 LDG.E.LTC128B R174, desc[UR36][R162.64] ;  /* 0x00000024a2ae3981 */ /* 0x0000a2000c1e1920 */
[----:B------:R-:W-:Y:S01]  /*3330*/  IMAD.WIDE.U32 R160, R153, R156, R6 ;  /* 0x0000009c99a07225 */ /* 0x000fe200078e0006 */
[----:B------:R-:W-:Y:S01]  /*3340*/  ISETP.GT.AND P5, PT, R0, 0x1, P0 ;  /* 0x000000010000780c */ /* 0x000fe200007a4270 */
[----:B------:R-:W-:Y:S01]  /*3350*/  BSSY B1, `(.L_x_30) ;  /* 0x0000016000017945 */ /* 0x000fe20003800000 */
[----:B------:R-:W-:Y:S01]  /*3360*/  LEA R12, P1, R168, UR4, 0x2 ;  /* 0x00000004a80c7c11 */ /* 0x000fe2000f8210ff */
[----:B------:R-:W-:-:S03]  /*3370*/  IMAD.IADD R161, R167, 0x1, R161 ;  /* 0x00000001a7a17824 */ /* 0x000fc600078e02a1 */
[----:B------:R-:W-:Y:S01]  /*3380*/  LEA.HI.X R13, R168, UR5, R171, 0x2, P1 ;  /* 0x00000005a80d7c11 */ /* 0x000fe200088f14ab */
[----:B------:R-:W-:Y:S01]  /*3390*/  IMAD.WIDE.U32 R164, R23, R14, R160 ;  /* 0x0000000e17a47225 */ /* 0x000fe200078e00a0 */
[C---:B------:R-:W-:Y:S02]  /*33a0*/  SHF.L.U64.HI R161, R156.reuse, 0x3, R157 ;  /* 0x000000039ca17819 */ /* 0x040fe4000001029d */
[----:B------:R-:W-:Y:S01]  /*33b0*/  SHF.L.U32 R160, R156, 0x3, RZ ;  /* 0x000000039ca07819 */ /* 0x000fe200000006ff */
[----:B------:R-:W-:Y:S01]  /*33c0*/  IMAD.IADD R165, R15, 0x1, R165 ;  /* 0x000000010fa57824 */ /* 0x000fe200078e02a5 */
[----:B0-----:R-:W-:-:S03]  /*33d0*/  LEA R162, P1, R164, R10, 0x2 ;  /* 0x0000000aa4a27211 */ /* 0x001fc600078210ff */
[----:B------:R-:W-:-:S04]  /*33e0*/  IMAD.WIDE.U32 R172, R153, R156, R160 ;  /* 0x0000009c99ac7225 */ /* 0x000fc800078e00a0 */
[----:B------:R-:W-:Y:S02]  /*33f0*/  IMAD.IADD R167, R167, 0x1, R173 ;  /* 0x00000001a7a77824 */ /* 0x000fe400078e02ad */
[----:B--2---:R-:W-:-:S04]  /*3400*/  FMUL R163, R174, R155 ;  /* 0x0000009baea37220 */ /* 0x004fc80000400000 */
[----:B------:R-:W-:Y:S01]  /*3410*/  FFMA R169, R88, R154, R163 ;  /* 0x0000009a58a97223 */ /* 0x000fe200000000a3 */
[----:B------:R-:W-:Y:S02]  /*3420*/  LEA.HI.X R163, R164, R11, R165, 0x2, P1 ;  /* 0x0000000ba4a37211 */ /* 0x000fe400008f14a5 */
[----:B------:R-:W-:Y:S02]  /*3430*/  ISETP.GT.AND P1, PT, R3, 0x8, PT ;  /* 0x000000080300780c */ /* 0x000fe40003f24270 */
[----:B------:R-:W-:Y:S01]  /*3440*/  IADD3 R164, P4, R158, R172, RZ ;  /* 0x000000ac9ea47210 */ /* 0x000fe20007f9e0ff */
[----:B------:R0:W-:Y:S01]  /*3450*/  @P3 STG.E desc[UR36][R12.64], R169 ;  /* 0x000000a90c003986 */ /* 0x0001e2000c101924 */
[----:B------:R-:W-:Y:S02]  /*3460*/  ISETP.GT.AND P2, PT, R0, RZ, P1 ;  /* 0x000000ff0000720c */ /* 0x000fe40000f44270 */
[----:B------:R-:W-:Y:S02]  /*3470*/  LEA R170, P3, R164, R10, 0x2 ;  /* 0x0000000aa4aa7211 */ /* 0x000fe400078610ff */
[----:B------:R-:W-:Y:S01]  /*3480*/  IADD3.X R165, R167, R21, RZ, P4, !PT ;  /* 0x00000015a7a57210 */ /* 0x000fe200027fe4ff */
[----:B------:R-:W-:Y:S10]  /*3490*/  @!P5 BRA `(.L_x_31) ;  /* 0x000000000004d947 */ /* 0x000ff40003800000 */
[----:B------:R1:W5:Y:S02]  /*34a0*/  LDG.E.LTC128B R174, desc[UR36][R162.64+0x4] ;  /* 0x00000424a2ae7981 */ /* 0x000364000c1e1920 */
.L_x_31:
[----:B------:R-:W-:Y:S05]  /*34b0*/  BSYNC B1 ;  /* 0x0000000000017941 */ /* 0x000fea0003800000 */
.L_x_30:
[----:B-----5:R-:W-:Y:S01]  /*34c0*/  FMUL R88, R174, R155 ;  /* 0x0000009bae587220 */ /* 0x020fe20000400000 */
[----:B------:R-:W-:-:S03]  /*34d0*/  LEA.HI.X R171, R164, R11, R165, 0x2, P3 ;  /* 0x0000000ba4ab7211 */ /* 0x000fc600018f14a5 */
[----:B------:R-:W-:-:S05]  /*34e0*/  FFMA R175, R89, R154, R88 ;  /* 0x0000009a59af7223 */ /* 0x000fca0000000058 */
[----:B------:R2:W-:Y:S04]  /*34f0*/  @P5 STG.E desc[UR36][R12.64+0x4], R175 ;  /* 0x000004af0c005986 */ /* 0x0005e8000c101924 */
[----:B------:R-:W3:Y:S01]  /*3500*/  @P2 LDG.E.LTC128B R174, desc[UR36][R170.64] ;  /* 0x00000024aaae2981 */ /* 0x000ee2000c1e1920 */
[----:B------:R-:W-:Y:S01]  /*3510*/  IADD3 R172, P3, R6, R172, RZ ;  /* 0x000000ac06ac7210 */ /* 0x000fe20007f7e0ff */
[C---:B------:R-:W-:Y:S01]  /*3520*/  IMAD.SHL.U32 R165, R4.reuse, 0x20, RZ ;  /* 0x0000002004a57824 */ /* 0x040fe200078e00ff */
[----:B------:R-:W-:Y:S03]  /*3530*/  BSSY B1, `(.L_x_32) ;  /* 0x000000f000017945 */ /* 0x000fe60003800000 */
[----:B------:R-:W-:Y:S01]  /*3540*/  IMAD.X R173, R7, 0x1, R167, P3 ;  /* 0x0000000107ad7824 */ /* 0x000fe200018e06a7 */
[----:B------:R-:W-:-:S02]  /*3550*/  SHF.L.U64.HI R167, R4, 0x5, R5 ;  /* 0x0000000504a77819 */ /* 0x000fc40000010205 */
[----:B------:R-:W-:Y:S01]  /*3560*/  IADD3 R168, P4, R165, R12, RZ ;  /* 0x0000000ca5a87210 */ /* 0x000fe20007f9e0ff */
[----:B------:R-:W-:Y:S01]  /*3570*/  IMAD.WIDE.U32 R172, R23, R14, R172 ;  /* 0x0000000e17ac7225 */ /* 0x000fe200078e00ac */
[----:B------:R-:W-:-:S03]  /*3580*/  ISETP.GT.AND P3, PT, R0, 0x1, P1 ;  /* 0x000000010000780c */ /* 0x000fc60000f64270 */
[----:B0-----:R-:W-:Y:S01]  /*3590*/  IMAD.X R169, R167, 0x1, R13, P4 ;  /* 0x00000001a7a97824 */ /* 0x001fe200020e060d */
[----:B------:R-:W-:Y:S02]  /*35a0*/  IADD3 R89, R15, R173, RZ ;  /* 0x000000ad0f597210 */ /* 0x000fe40007ffe0ff */
[----:B------:R-:W-:-:S04]  /*35b0*/  LEA R88, P5, R172, R10, 0x2 ;  /* 0x0000000aac587211 */ /* 0x000fc800078a10ff */
[----:B------:R-:W-:Y:S01]  /*35c0*/  LEA.HI.X R89, R172, R11, R89, 0x2, P5 ;  /* 0x0000000bac597211 */ /* 0x000fe200028f1459 */
[----:B---3--:R-:W-:-:S04]  /*35d0*/  FMUL R173, R174, R155 ;  /* 0x0000009baead7220 */ /* 0x008fc80000400000 */
[----:B------:R-:W-:-:S05]  /*35e0*/  FFMA R173, R90, R154, R173 ;  /* 0x0000009a5aad7223 */ /* 0x000fca00000000ad */
[----:B------:R2:W-:Y:S01]  /*35f0*/  @P2 STG.E desc[UR36][R168.64], R173 ;  /* 0x000000ada8002986 */ /* 0x0005e2000c101924 */
[----:B------:R-:W-:Y:S05]  /*3600*/  @!P3 BRA `(.L_x_33) ;  /* 0x000000000004b947 */ /* 0x000fea0003800000 */
[----:B------:R0:W5:Y:S02]  /*3610*/  LDG.E.LTC128B R174, desc[UR36][R88.64+0x4] ;  /* 0x0000042458ae7981 */ /* 0x000164000c1e1920 */
.L_x_33:
[----:B------:R-:W-:Y:S05]  /*3620*/  BSYNC B1 ;  /* 0x0000000000017941 */ /* 0x000fea0003800000 */
.L_x_32:
[----:B-----5:R-:W-:Y:S01]  /*3630*/  FMUL R90, R174, R155 ;  /* 0x0000009bae5a7220 */ /* 0x020fe20000400000 */
[----:B------:R-:W-:Y:S01]  /*3640*/  ISETP.GT.AND P2, PT, R0, 0x8, P0 ;  /* 0x000000080000780c */ /* 0x000fe20000744270 */
[----:B------:R-:W-:Y:S02]  /*3650*/  BSSY B1, `(.L_x_34) ;  /* 0x0000007000017945 */ /* 0x000fe40003800000 */
[----:B------:R-:W-:Y:S01]  /*3660*/  FFMA R171, R91, R154, R90 ;  /* 0x0000009a5bab7223 */ /* 0x000fe2000000005a */
[----:B------:R-:W-:Y:S01]  /*3670*/  @P3 IMAD.MOV.U32 R90, RZ, RZ, R168 ;  /* 0x000000ffff5a3224 */ /* 0x000fe200078e00a8 */
[----:B------:R-:W-:-:S05]  /*3680*/  @P3 MOV R91, R169 ;  /* 0x000000a9005b3202 */ /* 0x000fca0000000f00 */
[----:B------:R3:W-:Y:S03]  /*3690*/  @P3 STG.E desc[UR36][R90.64+0x4], R171 ;  /* 0x000004ab5a003986 */ /* 0x0007e6000c101924 */
[----:B------:R-:W-:Y:S05]  /*36a0*/  @!P2 BRA `(.L_x_35) ;  /* 0x000000000004a947 */ /* 0x000fea0003800000 */
[----:B------:R4:W5:Y:S02]  /*36b0*/  LDG.E.LTC128B R174, desc[UR36][R162.64+0x20] ;  /* 0x00002024a2ae7981 */ /* 0x000964000c1e1920 */
.L_x_35:
[----:B------:R-:W-:Y:S05]  /*36c0*/  BSYNC B1 ;  /* 0x0000000000017941 */ /* 0x000fea0003800000 */
.L_x_34:
[----:B---3-5:R-:W-:Y:S01]  /*36d0*/  FMUL R91, R174, R155 ;  /* 0x0000009bae5b7220 */ /* 0x028fe20000400000 */
[----:B------:R-:W-:Y:S01]  /*36e0*/  ISETP.GT.AND P3, PT, R0, 0x9, P0 ;  /* 0x000000090000780c */ /* 0x000fe20000764270 */
[----:B------:R-:W-:Y:S02]  /*36f0*/  BSSY B1, `(.L_x_36) ;  /* 0x0000005000017945 */ /* 0x000fe40003800000 */
[----:B------:R-:W-:-:S05]  /*3700*/  FFMA R91, R92, R154, R91 ;  /* 0x0000009a5c5b7223 */ /* 0x000fca000000005b */
[----:B------:R3:W-:Y:S05]  /*3710*/  @P2 STG.E desc[UR36][R12.64+0x20], R91 ;  /* 0x0000205b0c002986 */ /* 0x0007ea000c101924 */
[----:B------:R-:W-:Y:S05]  /*3720*/  @!P3 BRA `(.L_x_37) ;  /* 0x000000000004b947 */ /* 0x000fea0003800000 */
[----:B------:R0:W5:Y:S02]  /*3730*/  LDG.E.LTC128B R174, desc[UR36][R162.64+0x24] ;  /* 0x00002424a2ae7981 */ /* 0x000164000c1e1920 */
.L_x_37:
[----:B------:R-:W-:Y:S05]  /*3740*/  BSYNC B1 ;  /* 0x0000000000017941 */ /* 0x000fea0003800000 */
.L_x_36:
[----:B-----5:R-:W-:Y:S01]  /*3750*/  FMUL R90, R174, R155 ;  /* 0x0000009bae5a7220 */ /* 0x020fe20000400000 */
[----:B------:R-:W-:Y:S01]  /*3760*/  ISETP.GT.AND P2, PT, R0, 0x8, P1 ;  /* 0x000000080000780c */ /* 0x000fe20000f44270 */
[----:B------:R-:W-:Y:S02]  /*3770*/  BSSY B1, `(.L_x_38) ;  /* 0x0000005000017945 */ /* 0x000fe40003800000 */
[----:B------:R-:W-:-:S05]  /*3780*/  FFMA R93, R93, R154, R90 ;  /* 0x0000009a5d5d7223 */ /* 0x000fca000000005a */
[----:B------:R0:W-:Y:S05]  /*3790*/  @P3 STG.E desc[UR36][R12.64+0x24], R93 ;  /* 0x0000245d0c003986 */ /* 0x0001ea000c101924 */
[----:B------:R-:W-:Y:S05]  /*37a0*/  @!P2 BRA `(.L_x_39) ;  /* 0x000000000004a947 */ /* 0x000fea0003800000 */
[----:B------:R0:W5:Y:S02]  /*37b0*/  LDG.E.LTC128B R174, desc[UR36][R88.64+0x20] ;  /* 0x0000202458ae7981 */ /* 0x000164000c1e1920 */
.L_x_39:
[----:B------:R-:W-:Y:S05]  /*37c0*/  BSYNC B1 ;  /* 0x0000000000017941 */ /* 0x000fea0003800000 */
.L_x_38:
[----:B---3-5:R-:W-:Y:S01]  /*37d0*/  FMUL R91, R174, R155 ;  /* 0x0000009bae5b7220 */ /* 0x028fe20000400000 */
[----:B------:R-:W-:Y:S01]  /*37e0*/  @P2 IMAD.MOV.U32 R90, RZ, RZ, R168 ;  /* 0x000000ffff5a2224 */ /* 0x000fe200078e00a8 */
[----:B------:R-:W-:Y:S01]  /*37f0*/  ISETP.GT.AND P3, PT, R0, 0x9, P1 ;  /* 0x000000090000780c */ /* 0x000fe20000f64270 */
[----:B------:R-:W-:Y:S01]  /*3800*/  BSSY B1, `(.L_x_40) ;  /* 0x0000006000017945 */ /* 0x000fe20003800000 */
[----:B0-----:R-:W-:Y:S01]  /*3810*/  FFMA R93, R94, R154, R91 ;  /* 0x0000009a5e5d7223 */ /* 0x001fe2000000005b */
[----:B------:R-:W-:-:S05]  /*3820*/  @P2 IMAD.MOV.U32 R91, RZ, RZ, R169 ;  /* 0x000000ffff5b2224 */ /* 0x000fca00078e00a9 */
[----:B------:R0:W-:Y:S05]  /*3830*/  @P2 STG.E desc[UR36][R90.64+0x20], R93 ;  /* 0x0000205d5a002986 */ /* 0x0001ea000c101924 */
[----:B------:R-:W-:Y:S05]  /*3840*/  @!P3 BRA `(.L_x_41) ;  /* 0x000000000004b947 */ /* 0x000fea0003800000 */
[----:B------:R3:W5:Y:S02]  /*3850*/  LDG.E.LTC128B R174, desc[UR36][R88.64+0x24] ;  /* 0x0000242458ae7981 */ /* 0x000764000c1e1920 */
.L_x_41:
[----:B------:R-:W-:Y:S05]  /*3860*/  BSYNC B1 ;  /* 0x0000000000017941 */ /* 0x000fea0003800000 */
.L_x_40:
[----:B0----5:R-:W-:Y:S01]  /*3870*/  FMUL R90, R174, R155 ;  /* 0x0000009bae5a7220 */ /* 0x021fe20000400000 */
[----:B------:R-:W-:Y:S01]  /*3880*/  @P3 IMAD.MOV.U32 R91, RZ, RZ, R169 ;  /* 0x000000ffff5b3224 */ /* 0x000fe200078e00a9 */
[----:B------:R-:W-:Y:S01]  /*3890*/  ISETP.GT.AND P2, PT, R0, 0x10, P0 ;  /* 0x000000100000780c */ /* 0x000fe20000744270 */
[----:B------:R-:W-:Y:S01]  /*38a0*/  BSSY B1, `(.L_x_42) ;  /* 0x0000006000017945 */ /* 0x000fe20003800000 */
[----:B------:R-:W-:Y:S01]  /*38b0*/  FFMA R95, R95, R154, R90 ;  /* 0x0000009a5f5f7223 */ /* 0x000fe2000000005a */
[----:B------:R-:W-:-:S05]  /*38c0*/  @P3 MOV R90, R168 ;  /* 0x000000a8005a3202 */ /* 0x000fca0000000f00 */
[----:B------:R0:W-:Y:S05]  /*38d0*/  @P3 STG.E desc[UR36][R90.64+0x24], R95 ;  /* 0x0000245f5a003986 */ /* 0x0001ea000c101924 */
[----:B------:R-:W-:Y:S05]  /*38e0*/  @!P2 BRA `(.L_x_43) ;  /* 0x000000000004a947 */ /* 0x000fea0003800000 */
[----:B------:R0:W5:Y:S02]  /*38f0*/  LDG.E.LTC128B R174, desc[UR36][R162.64+0x40] ;  /* 0x00004024a2ae7981 */ /* 0x000164000c1e1920 */
.L_x_43:
[----:B------:R-:W-:Y:S05]  /*3900*/  BSYNC B1 ;  /* 0x0000000000017941 */ /* 0x000fea0003800000 */
.L_x_42:
[----:B0----5:R-:W-:Y:S01]  /*3910*/  FMUL R91, R174, R155 ;  /* 0x0000009bae5b7220 */ /* 0x021fe20000400000 */
[----:B------:R-:W-:Y:S01]  /*3920*/  ISETP.GT.AND P3, PT, R0, 0x11, P0 ;  /* 0x000000110000780c */ /* 0x000fe20000764270 */
[----:B------:R-:W-:Y:S02]  /*3930*/  BSSY B1, `(.L_x_44) ;  /* 0x0000005000017945 */ /* 0x000fe40003800000 */
[----:B------:R-:W-:-:S05]  /*3940*/  FFMA R91, R96, R154, R91 ;  /* 0x0000009a605b7223 */ /* 0x000fca000000005b */
[----:B------:R0:W-:Y:S05]  /*3950*/  @P2 STG.E desc[UR36][R12.64+0x40], R91 ;  /* 0x0000405b0c002986 */ /* 0x0001ea000c101924 */
[----:B------:R-:W-:Y:S05]  /*3960*/  @!P3 BRA `(.L_x_45) ;  /* 0x000000000004b947 */ /* 0x000fea0003800000 */
[----:B------:R0:W5:Y:S02]  /*3970*/  LDG.E.LTC128B R174, desc[UR36][R162.64+0x44] ;  /* 0x00004424a2ae7981 */ /* 0x000164000c1e1920 */
.L_x_45:
[----:B------:R-:W-:Y:S05]  /*3980*/  BSYNC B1 ;  /* 0x0000000000017941 */ /* 0x000fea0003800000 */
.L_x_44:
[----:B-----5:R-:W-:Y:S01]  /*3990*/  FMUL R90, R174, R155 ;  /* 0x0000009bae5a7220 */ /* 0x020fe20000400000 */
[----:B------:R-:W-:Y:S01]  /*39a0*/  ISETP.GT.AND P2, PT, R0, 0x10, P1 ;  /* 0x000000100000780c */ /* 0x000fe20000f44270 */
[----:B------:R-:W-:Y:S02]  /*39b0*/  BSSY B1, `(.L_x_46) ;  /* 0x0000005000017945 */ /* 0x000fe40003800000 */
[----:B------:R-:W-:-:S05]  /*39c0*/  FFMA R97, R97, R154, R90 ;  /* 0x0000009a61617223 */ /* 0x000fca000000005a */
[----:B------:R0:W-:Y:S05]  /*39d0*/  @P3 STG.E desc[UR36][R12.64+0x44], R97 ;  /* 0x000044610c003986 */ /* 0x0001ea000c101924 */
[----:B------:R-:W-:Y:S05]  /*39e0*/  @!P2 BRA `(.L_x_47) ;  /* 0x000000000004a947 */ /* 0x000fea0003800000 */
[----:B------:R0:W5:Y:S02]  /*39f0*/  LDG.E.LTC128B R174, desc[UR36][R88.64+0x40] ;  /* 0x0000402458ae7981 */ /* 0x000164000c1e1920 */
.L_x_47:
[----:B------:R-:W-:Y:S05]  /*3a00*/  BSYNC B1 ;  /* 0x0000000000017941 */ /* 0x000fea0003800000 */
.L_x_46:
        /* <DEDUP_REMOVED lines=9> */
.L_x_49:
[----:B------:R-:W-:Y:S05]  /*3aa0*/  BSYNC B1 ;  /* 0x0000000000017941 */ /* 0x000fea0003800000 */
.L_x_48:
[----:B0----5:R-:W-:Y:S01]  /*3ab0*/  FMUL R90, R174, R155 ;  /* 0x0000009bae5a7220 */ /* 0x021fe20000400000 */
[----:B------:R-:W-:Y:S01]  /*3ac0*/  @P3 IMAD.MOV.U32 R91, RZ, RZ, R169 ;  /* 0x000000ffff5b3224 */ /* 0x000fe200078e00a9 */
[----:B------:R-:W-:Y:S01]  /*3ad0*/  ISETP.GT.AND P2, PT, R0, 0x18, P0 ;  /* 0x000000180000780c */ /* 0x000fe20000744270 */
[----:B------:R-:W-:Y:S01]  /*3ae0*/  BSSY B1, `(.L_x_50) ;  /* 0x0000006000017945 */ /* 0x000fe20003800000 */
[----:B------:R-:W-:Y:S01]  /*3af0*/  FFMA R99, R99, R154, R90 ;  /* 0x0000009a63637223 */ /* 0x000fe2000000005a */
[----:B------:R-:W-:-:S05]  /*3b00*/  @P3 IMAD.MOV.U32 R90, RZ, RZ, R168 ;  /* 0x000000ffff5a3224 */ /* 0x000fca00078e00a8 */
[----:B------:R0:W-:Y:S05]  /*3b10*/  @P3 STG.E desc[UR36][R90.64+0x44], R99 ;  /* 0x000044635a003986 */ /* 0x0001ea000c101924 */
[----:B------:R-:W-:Y:S05]  /*3b20*/  @!P2 BRA `(.L_x_51) ;  /* 0x000000000004a947 */ /* 0x000fea0003800000 */
[----:B------:R0:W5:Y:S02]  /*3b30*/  LDG.E.LTC128B R174, desc[UR36][R162.64+0x60] ;  /* 0x00006024a2ae7981 */ /* 0x000164000c1e1920 */
.L_x_51:
[----:B------:R-:W-:Y:S05]  /*3b40*/  BSYNC B1 ;  /* 0x0000000000017941 */ /* 0x000fea0003800000 */
.L_x_50:
[----:B0----5:R-:W-:Y:S01]  /*3b50*/  FMUL R91, R174, R155 ;  /* 0x0000009bae5b7220 */ /* 0x021fe20000400000 */
[----:B------:R-:W-:Y:S01]  /*3b60*/  ISETP.GT.AND P3, PT, R0, 0x19, P0 ;  /* 0x000000190000780c */ /* 0x000fe20000764270 */
[----:B------:R-:W-:Y:S02]  /*3b70*/  BSSY B1, `(.L_x_52) ;  /* 0x0000005000017945 */ /* 0x000fe40003800000 */
[----:B------:R-:W-:-:S05]  /*3b80*/  FFMA R91, R100, R154, R91 ;  /* 0x0000009a645b7223 */ /* 0x000fca000000005b */
[----:B------:R0:W-:Y:S05]  /*3b90*/  @P2 STG.E desc[UR36][R12.64+0x60], R91 ;  /* 0x0000605b0c002986 */ /* 0x0001ea000c101924 */
[----:B------:R-:W-:Y:S05]  /*3ba0*/  @!P3 BRA `(.L_x_53) ;  /* 0x000000000004b947 */ /* 0x000fea0003800000 */
[----:B------:R0:W5:Y:S02]  /*3bb0*/  LDG.E.LTC128B R174, desc[UR36][R162.64+0x64] ;  /* 0x00006424a2ae7981 */ /* 0x000164000c1e1920 */
.L_x_53:
[----:B------:R-:W-:Y:S05]  /*3bc0*/  BSYNC B1 ;  /* 0x0000000000017941 */ /* 0x000fea0003800000 */
.L_x_52:
[----:B-----5:R-:W-:Y:S01]  /*3bd0*/  FMUL R90, R174, R155 ;  /* 0x0000009bae5a7220 */ /* 0x020fe20000400000 */
[----:B------:R-:W-:Y:S01]  /*3be0*/  ISETP.GT.AND P2, PT, R0, 0x18, P1 ;  /* 0x000000180000780c */ /* 0x000fe20000f44270 */
[----:B------:R-:W-:Y:S02]  /*3bf0*/  BSSY B1, `(.L_x_54) ;  /* 0x0000005000017945 */ /* 0x000fe40003800000 */
[----:B------:R-:W-:-:S05]  /*3c00*/  FFMA R101, R101, R154, R90 ;  /* 0x0000009a65657223 */ /* 0x000fca000000005a */
[----:B------:R0:W-:Y:S05]  /*3c10*/  @P3 STG.E desc[UR36][R12.64+0x64], R101 ;  /* 0x000064650c003986 */ /* 0x0001ea000c101924 */
[----:B------:R-:W-:Y:S05]  /*3c20*/  @!P2 BRA `(.L_x_55) ;  /* 0x000000000004a947 */ /* 0x000fea0003800000 */
[----:B------:R0:W5:Y:S02]  /*3c30*/  LDG.E.LTC128B R174, desc[UR36][R88.64+0x60] ;  /* 0x0000602458ae7981 */ /* 0x000164000c1e1920 */
.L_x_55:
[----:B------:R-:W-:Y:S05]  /*3c40*/  BSYNC B1 ;  /* 0x0000000000017941 */ /* 0x000fea0003800000 */
.L_x_54:
[----:B0----5:R-:W-:Y:S01]  /*3c50*/  FMUL R91, R174, R155 ;  /* 0x0000009bae5b7220 */ /* 0x021fe20000400000 */
[----:B------:R-:W-:Y:S01]  /*3c60*/  @P2 MOV R90, R168 ;  /* 0x000000a8005a2202 */ /* 0x000fe20000000f00 */
[----:B------:R-:W-:Y:S01]  /*3c70*/  BSSY B1, `(.L_x_56) ;  /* 0x0000007000017945 */ /* 0x000fe20003800000 */
[----:B------:R-:W-:Y:S01]  /*3c80*/  ISETP.GT.AND P3, PT, R0, 0x19, P1 ;  /* 0x000000190000780c */ /* 0x000fe20000f64270 */
[----:B------:R-:W-:Y:S01]  /*3c90*/  FFMA R93, R102, R154, R91 ;  /* 0x0000009a665d7223 */ /* 0x000fe2000000005b */
[----:B------:R-:W-:-:S05]  /*3ca0*/  @P2 IMAD.MOV.U32 R91, RZ, RZ, R169 ;  /* 0x000000ffff5b2224 */ /* 0x000fca00078e00a9 */
[----:B------:R0:W-:Y:S06]  /*3cb0*/  @P2 STG.E desc[UR36][R90.64+0x60], R93 ;  /* 0x0000605d5a002986 */ /* 0x0001ec000c101924 */
[----:B------:R-:W-:Y:S05]  /*3cc0*/  @!P3 BRA `(.L_x_57) ;  /* 0x000000000004b947 */ /* 0x000fea0003800000 */
[----:B------:R0:W5:Y:S02]  /*3cd0*/  LDG.E.LTC128B R174, desc[UR36][R88.64+0x64] ;  /* 0x0000642458ae7981 */ /* 0x000164000c1e1920 */
.L_x_57:
[----:B------:R-:W-:Y:S05]  /*3ce0*/  BSYNC B1 ;  /* 0x0000000000017941 */ /* 0x000fea0003800000 */
.L_x_56:
        /* <DEDUP_REMOVED lines=9> */
.L_x_59:
[----:B------:R-:W-:Y:S05]  /*3d80*/  BSYNC B1 ;  /* 0x0000000000017941 */ /* 0x000fea0003800000 */
.L_x_58:
[----:B0----5:R-:W-:Y:S01]  /*3d90*/  FMUL R91, R174, R155 ;  /* 0x0000009bae5b7220 */ /* 0x021fe20000400000 */
[----:B------:R-:W-:Y:S01]  /*3da0*/  ISETP.GT.AND P3, PT, R0, 0x21, P0 ;  /* 0x000000210000780c */ /* 0x000fe20000764270 */
[----:B------:R-:W-:Y:S02]  /*3db0*/  BSSY B1, `(.L_x_60) ;  /* 0x0000005000017945 */ /* 0x000fe40003800000 */
[----:B------:R-:W-:-:S05]  /*3dc0*/  FFMA R91, R104, R154, R91 ;  /* 0x0000009a685b7223 */ /* 0x000fca000000005b */
[----:B------:R0:W-:Y:S05]  /*3dd0*/  @P2 STG.E desc[UR36][R12.64+0x80], R91 ;  /* 0x0000805b0c002986 */ /* 0x0001ea000c101924 */
[----:B------:R-:W-:Y:S05]  /*3de0*/  @!P3 BRA `(.L_x_61) ;  /* 0x000000000004b947 */ /* 0x000fea0003800000 */
[----:B------:R0:W5:Y:S02]  /*3df0*/  LDG.E.LTC128B R174, desc[UR36][R162.64+0x84] ;  /* 0x00008424a2ae7981 */ /* 0x000164000c1e1920 */
.L_x_61:
[----:B------:R-:W-:Y:S05]  /*3e00*/  BSYNC B1 ;  /* 0x0000000000017941 */ /* 0x000fea0003800000 */
.L_x_60:
[----:B-----5:R-:W-:Y:S01]  /*3e10*/  FMUL R90, R174, R155 ;  /* 0x0000009bae5a7220 */ /* 0x020fe20000400000 */
[----:B------:R-:W-:Y:S01]  /*3e20*/  ISETP.GT.AND P2, PT, R0, 0x20, P1 ;  /* 0x000000200000780c */ /* 0x000fe20000f44270 */
[----:B------:R-:W-:Y:S02]  /*3e30*/  BSSY B1, `(.L_x_62) ;  /* 0x0000005000017945 */ /* 0x000fe40003800000 */
[----:B------:R-:W-:-:S05]  /*3e40*/  FFMA R105, R105, R154, R90 ;  /* 0x0000009a69697223 */ /* 0x000fca000000005a */
[----:B------:R0:W-:Y:S05]  /*3e50*/  @P3 STG.E desc[UR36][R12.64+0x84], R105 ;  /* 0x000084690c003986 */ /* 0x0001ea000c101924 */
[----:B------:R-:W-:Y:S05]  /*3e60*/  @!P2 BRA `(.L_x_63) ;  /* 0x000000000004a947 */ /* 0x000fea0003800000 */
[----:B------:R0:W5:Y:S02]  /*3e70*/  LDG.E.LTC128B R174, desc[UR36][R88.64+0x80] ;  /* 0x0000802458ae7981 */ /* 0x000164000c1e1920 */
.L_x_63:
[----:B------:R-:W-:Y:S05]  /*3e80*/  BSYNC B1 ;  /* 0x0000000000017941 */ /* 0x000fea0003800000 */
.L_x_62:
        /* <DEDUP_REMOVED lines=9> */
.L_x_65:
[----:B------:R-:W-:Y:S05]  /*3f20*/  BSYNC B1 ;  /* 0x0000000000017941 */ /* 0x000fea0003800000 */
.L_x_64:
        /* <DEDUP_REMOVED lines=9> */
.L_x_67:
[----:B------:R-:W-:Y:S05]  /*3fc0*/  BSYNC B1 ;  /* 0x0000000000017941 */ /* 0x000fea0003800000 */
.L_x_66:
[----:B0----5:R-:W-:Y:S01]  /*3fd0*/  FMUL R91, R174, R155 ;  /* 0x0000009bae5b7220 */ /* 0x021fe20000400000 */
[----:B------:R-:W-:Y:S01]  /*3fe0*/  ISETP.GT.AND P3, PT, R0, 0x29, P0 ;  /* 0x000000290000780c */ /* 0x000fe20000764270 */
[----:B------:R-:W-:Y:S02]  /*3ff0*/  BSSY B1, `(.L_x_68) ;  /* 0x0000005000017945 */ /* 0x000fe40003800000 */
[----:B------:R-:W-:-:S05]  /*4000*/  FFMA R91, R108, R154, R91 ;  /* 0x0000009a6c5b7223 */ /* 0x000fca000000005b */
[----:B------:R0:W-:Y:S05]  /*4010*/  @P2 STG.E desc[UR36][R12.64+0xa0], R91 ;  /* 0x0000a05b0c002986 */ /* 0x0001ea000c101924 */
[----:B------:R-:W-:Y:S05]  /*4020*/  @!P3 BRA `(.L_x_69) ;  /* 0x000000000004b947 */ /* 0x000fea0003800000 */
[----:B------:R0:W5:Y:S02]  /*4030*/  LDG.E.LTC128B R174, desc[UR36][R162.64+0xa4] ;  /* 0x0000a424a2ae7981 */ /* 0x000164000c1e1920 */
.L_x_69:
[----:B------:R-:W-:Y:S05]  /*4040*/  BSYNC B1 ;  /* 0x0000000000017941 */ /* 0x000fea0003800000 */
.L_x_68:
[----:B-----5:R-:W-:Y:S01]  /*4050*/  FMUL R90, R174, R155 ;  /* 0x0000009bae5a7220 */ /* 0x020fe20000400000 */
[----:B------:R-:W-:Y:S01]  /*4060*/  ISETP.GT.AND P2, PT, R0, 0x28, P1 ;  /* 0x000000280000780c */ /* 0x000fe20000f44270 */
[----:B------:R-:W-:Y:S02]  /*4070*/  BSSY B1, `(.L_x_70) ;  /* 0x0000005000017945 */ /* 0x000fe40003800000 */
[----:B------:R-:W-:-:S05]  /*4080*/  FFMA R109, R109, R154, R90 ;  /* 0x0000009a6d6d7223 */ /* 0x000fca000000005a */
[----:B------:R0:W-:Y:S05]  /*4090*/  @P3 STG.E desc[UR36][R12.64+0xa4], R109 ;  /* 0x0000a46d0c003986 */ /* 0x0001ea000c101924 */
[----:B------:R-:W-:Y:S05]  /*40a0*/  @!P2 BRA `(.L_x_71) ;  /* 0x000000000004a947 */ /* 0x000fea0003800000 */
[----:B------:R0:W5:Y:S02]  /*40b0*/  LDG.E.LTC128B R174, desc[UR36][R88.64+0xa0] ;  /* 0x0000a02458ae7981 */ /* 0x000164000c1e1920 */
.L_x_71:
[----:B------:R-:W-:Y:S05]  /*40c0*/  BSYNC B1 ;  /* 0x0000000000017941 */ /* 0x000fea0003800000 */
.L_x_70:
        /* <DEDUP_REMOVED lines=9> */
.L_x_73:
[----:B------:R-:W-:Y:S05]  /*4160*/  BSYNC B1 ;  /* 0x0000000000017941 */ /* 0x000fea0003800000 */
.L_x_72:
        /* <DEDUP_REMOVED lines=9> */
.L_x_75:
[----:B------:R-:W-:Y:S05]  /*4200*/  BSYNC B1 ;  /* 0x0000000000017941 */ /* 0x000fea0003800000 */
.L_x_74:
[----:B0----5:R-:W-:Y:S01]  /*4210*/  FMUL R91, R174, R155 ;  /* 0x0000009bae5b7220 */ /* 0x021fe20000400000 */
[----:B------:R-:W-:Y:S01]  /*4220*/  ISETP.GT.AND P3, PT, R0, 0x31, P0 ;  /* 0x000000310000780c */ /* 0x000fe20000764270 */
[----:B------:R-:W-:Y:S02]  /*4230*/  BSSY B1, `(.L_x_76) ;  /* 0x0000005000017945 */ /* 0x000fe40003800000 */
[----:B------:R-:W-:-:S05]  /*4240*/  FFMA R91, R112, R154, R91 ;  /* 0x0000009a705b7223 */ /* 0x000fca000000005b */
[----:B------:R0:W-:Y:S05]  /*4250*/  @P2 STG.E desc[UR36][R12.64+0xc0], R91 ;  /* 0x0000c05b0c002986 */ /* 0x0001ea000c101924 */
[----:B------:R-:W-:Y:S05]  /*4260*/  @!P3 BRA `(.L_x_77) ;  /* 0x000000000004b947 */ /* 0x000fea0003800000 */
[----:B------:R0:W5:Y:S02]  /*4270*/  LDG.E.LTC128B R174, desc[UR36][R162.64+0xc4] ;  /* 0x0000c424a2ae7981 */ /* 0x000164000c1e1920 */
.L_x_77:
[----:B------:R-:W-:Y:S05]  /*4280*/  BSYNC B1 ;  /* 0x0000000000017941 */ /* 0x000fea0003800000 */
.L_x_76:
[----:B-----5:R-:W-:Y:S01]  /*4290*/  FMUL R90, R174, R155 ;  /* 0x0000009bae5a7220 */ /* 0x020fe20000400000 */
[----:B------:R-:W-:Y:S01]  /*42a0*/  ISETP.GT.AND P2, PT, R0, 0x30, P1 ;  /* 0x000000300000780c */ /* 0x000fe20000f44270 */
[----:B------:R-:W-:Y:S02]  /*42b0*/  BSSY B1, `(.L_x_78) ;  /* 0x0000005000017945 */ /* 0x000fe40003800000 */
[----:B------:R-:W-:-:S05]  /*42c0*/  FFMA R113, R113, R154, R90 ;  /* 0x0000009a71717223 */ /* 0x000fca000000005a */
[----:B------:R0:W-:Y:S05]  /*42d0*/  @P3 STG.E desc[UR36][R12.64+0xc4], R113 ;  /* 0x0000c4710c003986 */ /* 0x0001ea000c101924 */
[----:B------:R-:W-:Y:S05]  /*42e0*/  @!P2 BRA `(.L_x_79) ;  /* 0x000000000004a947 */ /* 0x000fea0003800000 */
[----:B------:R0:W5:Y:S02]  /*42f0*/  LDG.E.LTC128B R174, desc[UR36][R88.64+0xc0] ;  /* 0x0000c02458ae7981 */ /* 0x000164000c1e1920 */
.L_x_79:
[----:B------:R-:W-:Y:S05]  /*4300*/  BSYNC B1 ;  /* 0x0000000000017941 */ /* 0x000fea0003800000 */
.L_x_78:
        /* <DEDUP_REMOVED lines=9> */
.L_x_81:
[----:B------:R-:W-:Y:S05]  /*43a0*/  BSYNC B1 ;  /* 0x0000000000017941 */ /* 0x000fea0003800000 */
.L_x_80:
        /* <DEDUP_REMOVED lines=9> */
.L_x_83:
[----:B------:R-:W-:Y:S05]  /*4440*/  BSYNC B1 ;  /* 0x0000000000017941 */ /* 0x000fea0003800000 */
.L_x_82:
[----:B0----5:R-:W-:Y:S01]  /*4450*/  FMUL R91, R174, R155 ;  /* 0x0000009bae5b7220 */ /* 0x021fe20000400000 */
[----:B------:R-:W-:Y:S01]  /*4460*/  ISETP.GT.AND P3, PT, R0, 0x39, P0 ;  /* 0x000000390000780c */ /* 0x000fe20000764270 */
[----:B------:R-:W-:Y:S02]  /*4470*/  BSSY B1, `(.L_x_84) ;  /* 0x0000005000017945 */ /* 0x000fe40003800000 */
[----:B------:R-:W-:-:S05]  /*4480*/  FFMA R91, R116, R154, R91 ;  /* 0x0000009a745b7223 */ /* 0x000fca000000005b */
[----:B------:R0:W-:Y:S05]  /*4490*/  @P2 STG.E desc[UR36][R12.64+0xe0], R91 ;  /* 0x0000e05b0c002986 */ /* 0x0001ea000c101924 */
[----:B------:R-:W-:Y:S05]  /*44a0*/  @!P3 BRA `(.L_x_85) ;  /* 0x000000000004b947 */ /* 0x000fea0003800000 */
[----:B------:R0:W5:Y:S02]  /*44b0*/  LDG.E.LTC128B R174, desc[UR36][R162.64+0xe4] ;  /* 0x0000e424a2ae7981 */ /* 0x000164000c1e1920 */
.L_x_85:
[----:B------:R-:W-:Y:S05]  /*44c0*/  BSYNC B1 ;  /* 0x0000000000017941 */ /* 0x000fea0003800000 */
.L_x_84:
[----:B-----5:R-:W-:Y:S01]  /*44d0*/  FMUL R90, R174, R155 ;  /* 0x0000009bae5a7220 */ /* 0x020fe20000400000 */
[----:B------:R-:W-:Y:S01]  /*44e0*/  ISETP.GT.AND P2, PT, R0, 0x38, P1 ;  /* 0x000000380000780c */ /* 0x000fe20000f44270 */
[----:B------:R-:W-:Y:S02]  /*44f0*/  BSSY B1, `(.L_x_86) ;  /* 0x0000005000017945 */ /* 0x000fe40003800000 */
[----:B------:R-:W-:-:S05]  /*4500*/  FFMA R117, R117, R154, R90 ;  /* 0x0000009a75757223 */ /* 0x000fca000000005a */
[----:B------:R0:W-:Y:S05]  /*4510*/  @P3 STG.E desc[UR36][R12.64+0xe4], R117 ;  /* 0x0000e4750c003986 */ /* 0x0001ea000c101924 */
[----:B------:R-:W-:Y:S05]  /*4520*/  @!P2 BRA `(.L_x_87) ;  /* 0x000000000004a947 */ /* 0x000fea0003800000 */
[----:B------:R0:W5:Y:S02]  /*4530*/  LDG.E.LTC128B R174, desc[UR36][R88.64+0xe0] ;  /* 0x0000e02458ae7981 */ /* 0x000164000c1e1920 */
.L_x_87:
[----:B------:R-:W-:Y:S05]  /*4540*/  BSYNC B1 ;  /* 0x0000000000017941 */ /* 0x000fea0003800000 */
.L_x_86:
        /* <DEDUP_REMOVED lines=9> */
.L_x_89:
[----:B------:R-:W-:Y:S05]  /*45e0*/  BSYNC B1 ;  /* 0x0000000000017941 */ /* 0x000fea0003800000 */
.L_x_88:
        /* <DEDUP_REMOVED lines=9> */
.L_x_91:
[----:B------:R-:W-:Y:S05]  /*4680*/  BSYNC B1 ;  /* 0x0000000000017941 */ /* 0x000fea0003800000 */
.L_x_90:
[----:B0----5:R-:W-:Y:S01]  /*4690*/  FMUL R91, R174, R155 ;  /* 0x0000009bae5b7220 */ /* 0x021fe20000400000 */
[----:B------:R-:W-:Y:S01]  /*46a0*/  ISETP.GT.AND P3, PT, R0, 0x41, P0 ;  /* 0x000000410000780c */ /* 0x000fe20000764270 */
[----:B------:R-:W-:Y:S02]  /*46b0*/  BSSY B1, `(.L_x_92) ;  /* 0x0000005000017945 */ /* 0x000fe40003800000 */
[----:B------:R-:W-:-:S05]  /*46c0*/  FFMA R91, R120, R154, R91 ;  /* 0x0000009a785b7223 */ /* 0x000fca000000005b */
[----:B------:R0:W-:Y:S05]  /*46d0*/  @P2 STG.E desc[UR36][R12.64+0x100], R91 ;  /* 0x0001005b0c002986 */ /* 0x0001ea000c101924 */
[----:B------:R-:W-:Y:S05]  /*46e0*/  @!P3 BRA `(.L_x_93) ;  /* 0x000000000004b947 */ /* 0x000fea0003800000 */
[----:B------:R0:W5:Y:S02]  /*46f0*/  LDG.E.LTC128B R174, desc[UR36][R162.64+0x104] ;  /* 0x00010424a2ae7981 */ /* 0x000164000c1e1920 */
.L_x_93:
[----:B------:R-:W-:Y:S05]  /*4700*/  BSYNC B1 ;  /* 0x0000000000017941 */ /* 0x000fea0003800000 */
.L_x_92:
[----:B-----5:R-:W-:Y:S01]  /*4710*/  FMUL R90, R174, R155 ;  /* 0x0000009bae5a7220 */ /* 0x020fe20000400000 */
[----:B------:R-:W-:Y:S01]  /*4720*/  ISETP.GT.AND P2, PT, R0, 0x40, P1 ;  /* 0x000000400000780c */ /* 0x000fe20000f44270 */
[----:B------:R-:W-:Y:S02]  /*4730*/  BSSY B1, `(.L_x_94) ;  /* 0x0000005000017945 */ /* 0x000fe40003800000 */
[----:B------:R-:W-:-:S05]  /*4740*/  FFMA R121, R121, R154, R90 ;  /* 0x0000009a79797223 */ /* 0x000fca000000005a */
[----:B------:R0:W-:Y:S05]  /*4750*/  @P3 STG.E desc[UR36][R12.64+0x104], R121 ;  /* 0x000104790c003986 */ /* 0x0001ea000c101924 */
[----:B------:R-:W-:Y:S05]  /*4760*/  @!P2 BRA `(.L_x_95) ;  /* 0x000000000004a947 */ /* 0x000fea0003800000 */
[----:B------:R0:W5:Y:S02]  /*4770*/  LDG.E.LTC128B R174, desc[UR36][R88.64+0x100] ;  /* 0x0001002458ae7981 */ /* 0x000164000c1e1920 */
.L_x_95:
[----:B------:R-:W-:Y:S05]  /*4780*/  BSYNC B1 ;  /* 0x0000000000017941 */ /* 0x000fea0003800000 */
.L_x_94:
        /* <DEDUP_REMOVED lines=9> */
.L_x_97:
[----:B------:R-:W-:Y:S05]  /*4820*/  BSYNC B1 ;  /* 0x0000000000017941 */ /* 0x000fea0003800000 */
.L_x_96:
        /* <DEDUP_REMOVED lines=9> */
.L_x_99:
[----:B------:R-:W-:Y:S05]  /*48c0*/  BSYNC B1 ;  /* 0x0000000000017941 */ /* 0x000fea0003800000 */
.L_x_98:
[----:B0----5:R-:W-:Y:S01]  /*48d0*/  FMUL R91, R174, R155 ;  /* 0x0000009bae5b7220 */ /* 0x021fe20000400000 */
[----:B------:R-:W-:Y:S01]  /*48e0*/  ISETP.GT.AND P3, PT, R0, 0x49, P0 ;  /* 0x000000490000780c */ /* 0x000fe20000764270 */
[----:B------:R-:W-:Y:S02]  /*48f0*/  BSSY B1, `(.L_x_100) ;  /* 0x0000005000017945 */ /* 0x000fe40003800000 */
[----:B------:R-:W-:-:S05]  /*4900*/  FFMA R91, R124, R154, R91 ;  /* 0x0000009a7c5b7223 */ /* 0x000fca000000005b */
[----:B------:R0:W-:Y:S05]  /*4910*/  @P2 STG.E desc[UR36][R12.64+0x120], R91 ;  /* 0x0001205b0c002986 */ /* 0x0001ea000c101924 */
[----:B------:R-:W-:Y:S05]  /*4920*/  @!P3 BRA `(.L_x_101) ;  /* 0x000000000004b947 */ /* 0x000fea0003800000 */
[----:B------:R0:W5:Y:S02]  /*4930*/  LDG.E.LTC128B R174, desc[UR36][R162.64+0x124] ;  /* 0x00012424a2ae7981 */ /* 0x000164000c1e1920 */
.L_x_101:
[----:B------:R-:W-:Y:S05]  /*4940*/  BSYNC B1 ;  /* 0x0000000000017941 */ /* 0x000fea0003800000 */
.L_x_100:
[----:B-----5:R-:W-:Y:S01]  /*4950*/  FMUL R90, R174, R155 ;  /* 0x0000009bae5a7220 */ /* 0x020fe20000400000 */
[----:B------:R-:W-:Y:S01]  /*4960*/  ISETP.GT.AND P2, PT, R0, 0x48, P1 ;  /* 0x000000480000780c */ /* 0x000fe20000f44270 */
[----:B------:R-:W-:Y:S02]  /*4970*/  BSSY B1, `(.L_x_102) ;  /* 0x0000005000017945 */ /* 0x000fe40003800000 */
[----:B------:R-:W-:-:S05]  /*4980*/  FFMA R125, R125, R154, R90 ;  /* 0x0000009a7d7d7223 */ /* 0x000fca000000005a */
[----:B------:R0:W-:Y:S05]  /*4990*/  @P3 STG.E desc[UR36][R12.64+0x124], R125 ;  /* 0x0001247d0c003986 */ /* 0x0001ea000c101924 */
[----:B------:R-:W-:Y:S05]  /*49a0*/  @!P2 BRA `(.L_x_103) ;  /* 0x000000000004a947 */ /* 0x000fea0003800000 */
[----:B------:R0:W5:Y:S02]  /*49b0*/  LDG.E.LTC128B R174, desc[UR36][R88.64+0x120] ;  /* 0x0001202458ae7981 */ /* 0x000164000c1e1920 */
.L_x_103:
[----:B------:R-:W-:Y:S05]  /*49c0*/  BSYNC B1 ;  /* 0x0000000000017941 */ /* 0x000fea0003800000 */
.L_x_102:
        /* <DEDUP_REMOVED lines=9> */
.L_x_105:
[----:B------:R-:W-:Y:S05]  /*4a60*/  BSYNC B1 ;  /* 0x0000000000017941 */ /* 0x000fea0003800000 */
.L_x_104:
        /* <DEDUP_REMOVED lines=9> */
.L_x_107:
[----:B------:R-:W-:Y:S05]  /*4b00*/  BSYNC B1 ;  /* 0x0000000000017941 */ /* 0x000fea0003800000 */
.L_x_106:
[----:B0----5:R-:W-:Y:S01]  /*4b10*/  FMUL R91, R174, R155 ;  /* 0x0000009bae5b7220 */ /* 0x021fe20000400000 */
[----:B------:R-:W-:Y:S01]  /*4b20*/  ISETP.GT.AND P3, PT, R0, 0x51, P0 ;  /* 0x000000510000780c */ /* 0x000fe20000764270 */
[----:B------:R-:W-:Y:S02]  /*4b30*/  BSSY B1, `(.L_x_108) ;  /* 0x0000005000017945 */ /* 0x000fe40003800000 */
[----:B------:R-:W-:-:S05]  /*4b40*/  FFMA R91, R128, R154, R91 ;  /* 0x0000009a805b7223 */ /* 0x000fca000000005b */
[----:B------:R0:W-:Y:S05]  /*4b50*/  @P2 STG.E desc[UR36][R12.64+0x140], R91 ;  /* 0x0001405b0c002986 */ /* 0x0001ea000c101924 */
[----:B------:R-:W-:Y:S05]  /*4b60*/  @!P3 BRA `(.L_x_109) ;  /* 0x000000000004b947 */ /* 0x000fea0003800000 */
[----:B------:R0:W5:Y:S02]  /*4b70*/  LDG.E.LTC128B R174, desc[UR36][R162.64+0x144] ;  /* 0x00014424a2ae7981 */ /* 0x000164000c1e1920 */
.L_x_109:
[----:B------:R-:W-:Y:S05]  /*4b80*/  BSYNC B1 ;  /* 0x0000000000017941 */ /* 0x000fea0003800000 */
.L_x_108:
[----:B-----5:R-:W-:Y:S01]  /*4b90*/  FMUL R90, R174, R155 ;  /* 0x0000009bae5a7220 */ /* 0x020fe20000400000 */
[----:B------:R-:W-:Y:S01]  /*4ba0*/  ISETP.GT.AND P2, PT, R0, 0x50, P1 ;  /* 0x000000500000780c */ /* 0x000fe20000f44270 */
[----:B------:R-:W-:Y:S02]  /*4bb0*/  BSSY B1, `(.L_x_110) ;  /* 0x0000005000017945 */ /* 0x000fe40003800000 */
[----:B------:R-:W-:-:S05]  /*4bc0*/  FFMA R129, R129, R154, R90 ;  /* 0x0000009a81817223 */ /* 0x000fca000000005a */
[----:B------:R0:W-:Y:S05]  /*4bd0*/  @P3 STG.E desc[UR36][R12.64+0x144], R129 ;  /* 0x000144810c003986 */ /* 0x0001ea000c101924 */
[----:B------:R-:W-:Y:S05]  /*4be0*/  @!P2 BRA `(.L_x_111) ;  /* 0x000000000004a947 */ /* 0x000fea0003800000 */
[----:B------:R0:W5:Y:S02]  /*4bf0*/  LDG.E.LTC128B R174, desc[UR36][R88.64+0x140] ;  /* 0x0001402458ae7981 */ /* 0x000164000c1e1920 */
.L_x_111:
[----:B------:R-:W-:Y:S05]  /*4c00*/  BSYNC B1 ;  /* 0x0000000000017941 */ /* 0x000fea0003800000 */
.L_x_110:
        /* <DEDUP_REMOVED lines=9> */
.L_x_113:
[----:B------:R-:W-:Y:S05]  /*4ca0*/  BSYNC B1 ;  /* 0x0000000000017941 */ /* 0x000fea0003800000 */
.L_x_112:
        /* <DEDUP_REMOVED lines=9> */
.L_x_115:
[----:B------:R-:W-:Y:S05]  /*4d40*/  BSYNC B1 ;  /* 0x0000000000017941 */ /* 0x000fea0003800000 */
.L_x_114:
[----:B0----5:R-:W-:Y:S01]  /*4d50*/  FMUL R91, R174, R155 ;  /* 0x0000009bae5b7220 */ /* 0x021fe20000400000 */
[----:B------:R-:W-:Y:S01]  /*4d60*/  ISETP.GT.AND P3, PT, R0, 0x59, P0 ;  /* 0x000000590000780c */ /* 0x000fe20000764270 */
[----:B------:R-:W-:Y:S02]  /*4d70*/  BSSY B1, `(.L_x_116) ;  /* 0x0000005000017945 */ /* 0x000fe40003800000 */
[----:B------:R-:W-:-:S05]  /*4d80*/  FFMA R91, R132, R154, R91 ;  /* 0x0000009a845b7223 */ /* 0x000fca000000005b */
[----:B------:R0:W-:Y:S05]  /*4d90*/  @P2 STG.E desc[UR36][R12.64+0x160], R91 ;  /* 0x0001605b0c002986 */ /* 0x0001ea000c101924 */
[----:B------:R-:W-:Y:S05]  /*4da0*/  @!P3 BRA `(.L_x_117) ;  /* 0x000000000004b947 */ /* 0x000fea0003800000 */
[----:B------:R0:W5:Y:S02]  /*4db0*/  LDG.E.LTC128B R174, desc[UR36][R162.64+0x164] ;  /* 0x00016424a2ae7981 */ /* 0x000164000c1e1920 */
.L_x_117:
[----:B------:R-:W-:Y:S05]  /*4dc0*/  BSYNC B1 ;  /* 0x0000000000017941 */ /* 0x000fea0003800000 */
.L_x_116:
[----:B-----5:R-:W-:Y:S01]  /*4dd0*/  FMUL R90, R174, R155 ;  /* 0x0000009bae5a7220 */ /* 0x020fe20000400000 */
[----:B------:R-:W-:Y:S01]  /*4de0*/  ISETP.GT.AND P2, PT, R0, 0x58, P1 ;  /* 0x000000580000780c */ /* 0x000fe20000f44270 */
[----:B------:R-:W-:Y:S02]  /*4df0*/  BSSY B1, `(.L_x_118) ;  /* 0x0000005000017945 */ /* 0x000fe40003800000 */
[----:B------:R-:W-:-:S05]  /*4e00*/  FFMA R133, R133, R154, R90 ;  /* 0x0000009a85857223 */ /* 0x000fca000000005a */
[----:B------:R0:W-:Y:S05]  /*4e10*/  @P3 STG.E desc[UR36][R12.64+0x164], R133 ;  /* 0x000164850c003986 */ /* 0x0001ea000c101924 */
[----:B------:R-:W-:Y:S05]  /*4e20*/  @!P2 BRA `(.L_x_119) ;  /* 0x000000000004a947 */ /* 0x000fea0003800000 */
[----:B------:R0:W5:Y:S02]  /*4e30*/  LDG.E.LTC128B R174, desc[UR36][R88.64+0x160] ;  /* 0x0001602458ae7981 */ /* 0x000164000c1e1920 */
.L_x_119:
[----:B------:R-:W-:Y:S05]  /*4e40*/  BSYNC B1 ;  /* 0x0000000000017941 */ /* 0x000fea0003800000 */
.L_x_118:
        /* <DEDUP_REMOVED lines=9> */
.L_x_121:
[----:B------:R-:W-:Y:S05]  /*4ee0*/  BSYNC B1 ;  /* 0x0000000000017941 */ /* 0x000fea0003800000 */
.L_x_120:
        /* <DEDUP_REMOVED lines=9> */
.L_x_123:
[----:B------:R-:W-:Y:S05]  /*4f80*/  BSYNC B1 ;  /* 0x0000000000017941 */ /* 0x000fea0003800000 */
.L_x_122:
[----:B0----5:R-:W-:Y:S01]  /*4f90*/  FMUL R91, R174, R155 ;  /* 0x0000009bae5b7220 */ /* 0x021fe20000400000 */
[----:B------:R-:W-:Y:S01]  /*4fa0*/  ISETP.GT.AND P3, PT, R0, 0x61, P0 ;  /* 0x000000610000780c */ /* 0x000fe20000764270 */
[----:B------:R-:W-:Y:S02]  /*4fb0*/  BSSY B1, `(.L_x_124) ;  /* 0x0000005000017945 */ /* 0x000fe40003800000 */
[----:B------:R-:W-:-:S05]  /*4fc0*/  FFMA R91, R136, R154, R91 ;  /* 0x0000009a885b7223 */ /* 0x000fca000000005b */
[----:B------:R0:W-:Y:S05]  /*4fd0*/  @P2 STG.E desc[UR36][R12.64+0x180], R91 ;  /* 0x0001805b0c002986 */ /* 0x0001ea000c101924 */
[----:B------:R-:W-:Y:S05]  /*4fe0*/  @!P3 BRA `(.L_x_125) ;  /* 0x000000000004b947 */ /* 0x000fea0003800000 */
[----:B------:R0:W5:Y:S02]  /*4ff0*/  LDG.E.LTC128B R174, desc[UR36][R162.64+0x184] ;  /* 0x00018424a2ae7981 */ /* 0x000164000c1e1920 */
.L_x_125:
[----:B------:R-:W-:Y:S05]  /*5000*/  BSYNC B1 ;  /* 0x0000000000017941 */ /* 0x000fea0003800000 */
.L_x_124:
[----:B-----5:R-:W-:Y:S01]  /*5010*/  FMUL R90, R174, R155 ;  /* 0x0000009bae5a7220 */ /* 0x020fe20000400000 */
[----:B------:R-:W-:Y:S01]  /*5020*/  ISETP.GT.AND P2, PT, R0, 0x60, P1 ;  /* 0x000000600000780c */ /* 0x000fe20000f44270 */
[----:B------:R-:W-:Y:S02]  /*5030*/  BSSY B1, `(.L_x_126) ;  /* 0x0000005000017945 */ /* 0x000fe40003800000 */
[----:B------:R-:W-:-:S05]  /*5040*/  FFMA R137, R137, R154, R90 ;  /* 0x0000009a89897223 */ /* 0x000fca000000005a */
[----:B------:R0:W-:Y:S05]  /*5050*/  @P3 STG.E desc[UR36][R12.64+0x184], R137 ;  /* 0x000184890c003986 */ /* 0x0001ea000c101924 */
[----:B------:R-:W-:Y:S05]  /*5060*/  @!P2 BRA `(.L_x_127) ;  /* 0x000000000004a947 */ /* 0x000fea0003800000 */
[----:B------:R0:W5:Y:S02]  /*5070*/  LDG.E.LTC128B R174, desc[UR36][R88.64+0x180] ;  /* 0x0001802458ae7981 */ /* 0x000164000c1e1920 */
.L_x_127:
[----:B------:R-:W-:Y:S05]  /*5080*/  BSYNC B1 ;  /* 0x0000000000017941 */ /* 0x000fea0003800000 */
.L_x_126:
        /* <DEDUP_REMOVED lines=9> */
.L_x_129:
[----:B------:R-:W-:Y:S05]  /*5120*/  BSYNC B1 ;  /* 0x0000000000017941 */ /* 0x000fea0003800000 */
.L_x_128:
        /* <DEDUP_REMOVED lines=9> */
.L_x_131:
[----:B------:R-:W-:Y:S05]  /*51c0*/  BSYNC B1 ;  /* 0x0000000000017941 */ /* 0x000fea0003800000 */
.L_x_130:
[----:B0----5:R-:W-:Y:S01]  /*51d0*/  FMUL R91, R174, R155 ;  /* 0x0000009bae5b7220 */ /* 0x021fe20000400000 */
[----:B------:R-:W-:Y:S01]  /*51e0*/  ISETP.GT.AND P3, PT, R0, 0x69, P0 ;  /* 0x000000690000780c */ /* 0x000fe20000764270 */
[----:B------:R-:W-:Y:S02]  /*51f0*/  BSSY B1, `(.L_x_132) ;  /* 0x0000005000017945 */ /* 0x000fe40003800000 */
[----:B------:R-:W-:-:S05]  /*5200*/  FFMA R91, R140, R154, R91 ;  /* 0x0000009a8c5b7223 */ /* 0x000fca000000005b */
[----:B------:R0:W-:Y:S05]  /*5210*/  @P2 STG.E desc[UR36][R12.64+0x1a0], R91 ;  /* 0x0001a05b0c002986 */ /* 0x0001ea000c101924 */
[----:B------:R-:W-:Y:S05]  /*5220*/  @!P3 BRA `(.L_x_133) ;  /* 0x000000000004b947 */ /* 0x000fea0003800000 */
[----:B------:R0:W5:Y:S02]  /*5230*/  LDG.E.LTC128B R174, desc[UR36][R162.64+0x1a4] ;  /* 0x0001a424a2ae7981 */ /* 0x000164000c1e1920 */
.L_x_133:
[----:B------:R-:W-:Y:S05]  /*5240*/  BSYNC B1 ;  /* 0x0000000000017941 */ /* 0x000fea0003800000 */
.L_x_132:
[----:B-----5:R-:W-:Y:S01]  /*5250*/  FMUL R90, R174, R155 ;  /* 0x0000009bae5a7220 */ /* 0x020fe20000400000 */
[----:B------:R-:W-:Y:S01]  /*5260*/  ISETP.GT.AND P2, PT, R0, 0x68, P1 ;  /* 0x000000680000780c */ /* 0x000fe20000f44270 */
[----:B------:R-:W-:Y:S02]  /*5270*/  BSSY B1, `(.L_x_134) ;  /* 0x0000005000017945 */ /* 0x000fe40003800000 */
[----:B------:R-:W-:-:S05]  /*5280*/  FFMA R141, R141, R154, R90 ;  /* 0x0000009a8d8d7223 */ /* 0x000fca000000005a */
[----:B------:R0:W-:Y:S05]  /*5290*/  @P3 STG.E desc[UR36][R12.64+0x1a4], R141 ;  /* 0x0001a48d0c003986 */ /* 0x0001ea000c101924 */
[----:B------:R-:W-:Y:S05]  /*52a0*/  @!P2 BRA `(.L_x_135) ;  /* 0x000000000004a947 */ /* 0x000fea0003800000 */
[----:B------:R0:W5:Y:S02]  /*52b0*/  LDG.E.LTC128B R174, desc[UR36][R88.64+0x1a0] ;  /* 0x0001a02458ae7981 */ /* 0x000164000c1e1920 */
.L_x_135:
[----:B------:R-:W-:Y:S05]  /*52c0*/  BSYNC B1 ;  /* 0x0000000000017941 */ /* 0x000fea0003800000 */
.L_x_134:
        /* <DEDUP_REMOVED lines=9> */
.L_x_137:
[----:B------:R-:W-:Y:S05]  /*5360*/  BSYNC B1 ;  /* 0x0000000000017941 */ /* 0x000fea0003800000 */
.L_x_136:
        /* <DEDUP_REMOVED lines=9> */
.L_x_139:
[----:B------:R-:W-:Y:S05]  /*5400*/  BSYNC B1 ;  /* 0x0000000000017941 */ /* 0x000fea0003800000 */
.L_x_138:
[----:B0----5:R-:W-:Y:S01]  /*5410*/  FMUL R91, R174, R155 ;  /* 0x0000009bae5b7220 */ /* 0x021fe20000400000 */
[----:B------:R-:W-:Y:S01]  /*5420*/  ISETP.GT.AND P3, PT, R0, 0x71, P0 ;  /* 0x000000710000780c */ /* 0x000fe20000764270 */
[----:B------:R-:W-:Y:S02]  /*5430*/  BSSY B1, `(.L_x_140) ;  /* 0x0000005000017945 */ /* 0x000fe40003800000 */
[----:B------:R-:W-:-:S05]  /*5440*/  FFMA R91, R144, R154, R91 ;  /* 0x0000009a905b7223 */ /* 0x000fca000000005b */
[----:B------:R0:W-:Y:S05]  /*5450*/  @P2 STG.E desc[UR36][R12.64+0x1c0], R91 ;  /* 0x0001c05b0c002986 */ /* 0x0001ea000c101924 */
[----:B------:R-:W-:Y:S05]  /*5460*/  @!P3 BRA `(.L_x_141) ;  /* 0x000000000004b947 */ /* 0x000fea0003800000 */
[----:B------:R0:W5:Y:S02]  /*5470*/  LDG.E.LTC128B R174, desc[UR36][R162.64+0x1c4] ;  /* 0x0001c424a2ae7981 */ /* 0x000164000c1e1920 */
.L_x_141:
[----:B------:R-:W-:Y:S05]  /*5480*/  BSYNC B1 ;  /* 0x0000000000017941 */ /* 0x000fea0003800000 */
.L_x_140:
[----:B-----5:R-:W-:Y:S01]  /*5490*/  FMUL R90, R174, R155 ;  /* 0x0000009bae5a7220 */ /* 0x020fe20000400000 */
[----:B------:R-:W-:Y:S01]  /*54a0*/  ISETP.GT.AND P2, PT, R0, 0x70, P1 ;  /* 0x000000700000780c */ /* 0x000fe20000f44270 */
[----:B------:R-:W-:Y:S02]  /*54b0*/  BSSY B1, `(.L_x_142) ;  /* 0x0000005000017945 */ /* 0x000fe40003800000 */
[----:B------:R-:W-:-:S05]  /*54c0*/  FFMA R145, R145, R154, R90 ;  /* 0x0000009a91917223 */ /* 0x000fca000000005a */
[----:B------:R0:W-:Y:S05]  /*54d0*/  @P3 STG.E desc[UR36][R12.64+0x1c4], R145 ;  /* 0x0001c4910c003986 */ /* 0x0001ea000c101924 */
[----:B------:R-:W-:Y:S05]  /*54e0*/  @!P2 BRA `(.L_x_143) ;  /* 0x000000000004a947 */ /* 0x000fea0003800000 */
[----:B------:R0:W5:Y:S02]  /*54f0*/  LDG.E.LTC128B R174, desc[UR36][R88.64+0x1c0] ;  /* 0x0001c02458ae7981 */ /* 0x000164000c1e1920 */
.L_x_143:
[----:B------:R-:W-:Y:S05]  /*5500*/  BSYNC B1 ;  /* 0x0000000000017941 */ /* 0x000fea0003800000 */
.L_x_142:
        /* <DEDUP_REMOVED lines=9> */
.L_x_145:
[----:B------:R-:W-:Y:S05]  /*55a0*/  BSYNC B1 ;  /* 0x0000000000017941 */ /* 0x000fea0003800000 */
.L_x_144:
        /* <DEDUP_REMOVED lines=9> */
.L_x_147:
[----:B------:R-:W-:Y:S05]  /*5640*/  BSYNC B1 ;  /* 0x0000000000017941 */ /* 0x000fea0003800000 */
.L_x_146:
[----:B0----5:R-:W-:Y:S01]  /*5650*/  FMUL R91, R174, R155 ;  /* 0x0000009bae5b7220 */ /* 0x021fe20000400000 */
[----:B------:R-:W-:Y:S01]  /*5660*/  ISETP.GT.AND P0, PT, R0, 0x79, P0 ;  /* 0x000000790000780c */ /* 0x000fe20000704270 */
[----:B------:R-:W-:Y:S01]  /*5670*/  BSSY B1, `(.L_x_148) ;  /* 0x0000006000017945 */ /* 0x000fe20003800000 */
[----:B------:R-:W-:Y:S01]  /*5680*/  IADD3 R153, P2, R153, 0x80, RZ ;  /* 0x0000008099997810 */ /* 0x000fe20007f5e0ff */
[----:B------:R-:W-:-:S05]  /*5690*/  FFMA R91, R148, R154, R91 ;  /* 0x0000009a945b7223 */ /* 0x000fca000000005b */
[----:B------:R0:W-:Y:S05]  /*56a0*/  @P4 STG.E desc[UR36][R12.64+0x1e0], R91 ;  /* 0x0001e05b0c004986 */ /* 0x0001ea000c101924 */
[----:B------:R-:W-:Y:S05]  /*56b0*/  @!P0 BRA `(.L_x_149) ;  /* 0x0000000000048947 */ /* 0x000fea0003800000 */
[----:B------:R0:W5:Y:S02]  /*56c0*/  LDG.E.LTC128B R174, desc[UR36][R162.64+0x1e4] ;  /* 0x0001e424a2ae7981 */ /* 0x000164000c1e1920 */
.L_x_149:
[----:B------:R-:W-:Y:S05]  /*56d0*/  BSYNC B1 ;  /* 0x0000000000017941 */ /* 0x000fea0003800000 */
.L_x_148:
[----:B------:R-:W-:Y:S01]  /*56e0*/  IADD3.X R9, RZ, R9, RZ, P2, !PT ;  /* 0x00000009ff097210 */ /* 0x000fe200017fe4ff */
[----:B-----5:R-:W-:Y:S01]  /*56f0*/  FMUL R8, R174, R155 ;  /* 0x0000009bae087220 */ /* 0x020fe20000400000 */
[----:B------:R-:W-:Y:S01]  /*5700*/  ISETP.GT.AND P2, PT, R0, 0x78, P1 ;  /* 0x000000780000780c */ /* 0x000fe20000f44270 */
[----:B------:R-:W-:Y:S02]  /*5710*/  BSSY B1, `(.L_x_150) ;  /* 0x0000008000017945 */ /* 0x000fe40003800000 */
[----:B------:R-:W-:Y:S01]  /*5720*/  FFMA R149, R149, R154, R8 ;  /* 0x0000009a95957223 */ /* 0x000fe20000000008 */
[----:B------:R-:W-:Y:S02]  /*5730*/  IMAD R90, R9, R156, RZ ;  /* 0x0000009c095a7224 */ /* 0x000fe400078e02ff */
[----:B------:R-:W-:Y:S02]  /*5740*/  @P0 IMAD.MOV.U32 R8, RZ, RZ, R12 ;  /* 0x000000ffff080224 */ /* 0x000fe400078e000c */
[----:B------:R-:W-:-:S05]  /*5750*/  @P0 IMAD.MOV.U32 R9, RZ, RZ, R13 ;  /* 0x000000ffff090224 */ /* 0x000fca00078e000d */
[----:B------:R0:W-:Y:S01]  /*5760*/  @P0 STG.E desc[UR36][R8.64+0x1e4], R149 ;  /* 0x0001e49508000986 */ /* 0x0001e2000c101924 */
[----:B------:R-:W-:Y:S05]  /*5770*/  @!P2 BRA `(.L_x_151) ;  /* 0x000000000004a947 */ /* 0x000fea0003800000 */
[----:B------:R0:W5:Y:S02]  /*5780*/  LDG.E.LTC128B R174, desc[UR36][R88.64+0x1e0] ;  /* 0x0001e02458ae7981 */ /* 0x000164000c1e1920 */
.L_x_151:
[----:B------:R-:W-:Y:S05]  /*5790*/  BSYNC B1 ;  /* 0x0000000000017941 */ /* 0x000fea0003800000 */
.L_x_150:
[----:B0----5:R-:W-:Y:S01]  /*57a0*/  FMUL R9, R174, R155 ;  /* 0x0000009bae097220 */ /* 0x021fe20000400000 */
[----:B------:R-:W-:Y:S01]  /*57b0*/  @P2 MOV R8, R168 ;  /* 0x000000a800082202 */ /* 0x000fe20000000f00 */
[----:B------:R-:W-:Y:S01]  /*57c0*/  IMAD R93, R153, R157, R90 ;  /* 0x0000009d995d7224 */ /* 0x000fe200078e025a */
[----:B------:R-:W-:Y:S01]  /*57d0*/  ISETP.GT.AND P1, PT, R0, 0x79, P1 ;  /* 0x000000790000780c */ /* 0x000fe20000f24270 */
[----:B------:R-:W-:Y:S01]  /*57e0*/  FFMA R95, R150, R154, R9 ;  /* 0x0000009a965f7223 */ /* 0x000fe20000000009 */
[----:B------:R-:W-:Y:S01]  /*57f0*/  @P2 IMAD.MOV.U32 R9, RZ, RZ, R169 ;  /* 0x000000ffff092224 */ /* 0x000fe200078e00a9 */
[----:B------:R-:W-:Y:S01]  /*5800*/  ISETP.GT.AND P0, PT, R3, 0x80, PT ;  /* 0x000000800300780c */ /* 0x000fe20003f04270 */
[----:B------:R-:W-:Y:S01]  /*5810*/  IMAD.WIDE.U32 R90, R153, R156, R20 ;  /* 0x0000009c995a7225 */ /* 0x000fe200078e0014 */
[----:B------:R-:W-:Y:S02]  /*5820*/  BSSY B1, `(.L_x_152) ;  /* 0x0000006000017945 */ /* 0x000fe40003800000 */
[----:B------:R0:W-:Y:S01]  /*5830*/  @P2 STG.E desc[UR36][R8.64+0x1e0], R95 ;  /* 0x0001e05f08002986 */ /* 0x0001e2000c101924 */
[----:B------:R-:W-:Y:S01]  /*5840*/  ISETP.GT.AND P5, PT, R0, RZ, P0 ;  /* 0x000000ff0000720c */ /* 0x000fe200007a4270 */
[----:B------:R-:W-:-:S04]  /*5850*/  IMAD.IADD R92, R91, 0x1, R93 ;  /* 0x000000015b5c7824 */ /* 0x000fc800078e025d */
[----:B------:R-:W-:Y:S08]  /*5860*/  @!P1 BRA `(.L_x_153) ;  /* 0x0000000000049947 */ /* 0x000ff00003800000 */
[----:B------:R0:W5:Y:S02]  /*5870*/  LDG.E.LTC128B R174, desc[UR36][R88.64+0x1e4] ;  /* 0x0001e42458ae7981 */ /* 0x000164000c1e1920 */
.L_x_153:
[----:B------:R-:W-:Y:S05]  /*5880*/  BSYNC B1 ;  /* 0x0000000000017941 */ /* 0x000fea0003800000 */
.L_x_152:
[----:B0--3-5:R-:W-:Y:S01]  /*5890*/  FMUL R88, R174, R155 ;  /* 0x0000009bae587220 */ /* 0x029fe20000400000 */
[----:B------:R-:W-:-:S03]  /*58a0*/  LEA R8, P2, R90, R10, 0x2 ;  /* 0x0000000a5a087211 */ /* 0x000fc600078410ff */
[----:B------:R-:W-:Y:S01]  /*58b0*/  FFMA R151, R151, R154, R88 ;  /* 0x0000009a97977223 */ /* 0x000fe20000000058 */
[----:B------:R-:W-:-:S04]  /*58c0*/  LEA.HI.X R9, R90, R11, R92, 0x2, P2 ;  /* 0x0000000b5a097211 */ /* 0x000fc800010f145c */
[----:B------:R0:W-:Y:S04]  /*58d0*/  @P1 STG.E desc[UR36][R168.64+0x1e4], R151 ;  /* 0x0001e497a8001986 */ /* 0x0001e8000c101924 */
[----:B------:R3:W2:Y:S01]  /*58e0*/  @P5 LDG.E.LTC128B R174, desc[UR36][R8.64] ;  /* 0x0000002408ae5981 */ /* 0x0006a2000c1e1920 */
[-C--:B------:R-:W-:Y:S01]  /*58f0*/  IMAD.WIDE.U32 R88, R153, R156.reuse, R6 ;  /* 0x0000009c99587225 */ /* 0x080fe200078e0006 */
[----:B------:R-:W-:Y:S01]  /*5900*/  SHF.L.U64.HI R97, R4, 0x9, R5 ;  /* 0x0000000904617819 */ /* 0x000fe20000010205 */
[----:B------:R-:W-:Y:S01]  /*5910*/  BSSY B1, `(.L_x_154) ;  /* 0x0000013000017945 */ /* 0x000fe20003800000 */
[----:B------:R-:W-:Y:S01]  /*5920*/  ISETP.GT.AND P4, PT, R0, 0x1, P0 ;  /* 0x000000010000780c */ /* 0x000fe20000784270 */
[----:B------:R-:W-:Y:S01]  /*5930*/  IMAD.SHL.U32 R95, R4, 0x200, RZ ;  /* 0x00000200045f7824 */ /* 0x000fe200078e00ff */
[----:B------:R-:W-:Y:S01]  /*5940*/  IADD3 R89, R93, R89, RZ ;  /* 0x000000595d597210 */ /* 0x000fe20007ffe0ff */
[----:B------:R-:W-:-:S04]  /*5950*/  IMAD.WIDE.U32 R156, R153, R156, R160 ;  /* 0x0000009c999c7225 */ /* 0x000fc800078e00a0 */
[----:B------:R-:W-:Y:S01]  /*5960*/  IMAD.WIDE.U32 R90, R23, R14, R88 ;  /* 0x0000000e175a7225 */ /* 0x000fe200078e0058 */
[----:B------:R-:W-:Y:S02]  /*5970*/  IADD3 R88, P2, R95, R12, RZ ;  /* 0x0000000c5f587210 */ /* 0x000fe40007f5e0ff */
[----:B------:R-:W-:Y:S01]  /*5980*/  IADD3 R158, P3, R158, R156, RZ ;  /* 0x0000009c9e9e7210 */ /* 0x000fe20007f7e0ff */
[----:B---3--:R-:W-:Y:S01]  /*5990*/  IMAD.IADD R8, R15, 0x1, R91 ;  /* 0x000000010f087824 */ /* 0x008fe200078e025b */
[----:B------:R-:W-:Y:S01]  /*59a0*/  IADD3.X R89, R97, R13, RZ, P2, !PT ;  /* 0x0000000d61597210 */ /* 0x000fe200017fe4ff */
[----:B------:R-:W-:Y:S01]  /*59b0*/  IMAD.IADD R157, R93, 0x1, R157 ;  /* 0x000000015d9d7824 */ /* 0x000fe200078e029d */
[----:B------:R-:W-:Y:S02]  /*59c0*/  LEA R4, P1, R90, R10, 0x2 ;  /* 0x0000000a5a047211 */ /* 0x000fe400078210ff */
[----:B------:R-:W-:Y:S01]  /*59d0*/  IADD3 R92, P2, R6, R156, RZ ;  /* 0x0000009c065c7210 */ /* 0x000fe20007f5e0ff */
[----:B--2---:R-:W-:-:S04]  /*59e0*/  FMUL R5, R174, R155 ;  /* 0x0000009bae057220 */ /* 0x004fc80000400000 */
[----:B------:R-:W-:Y:S01]  /*59f0*/  FFMA R9, R24, R154, R5 ;  /* 0x0000009a18097223 */ /* 0x000fe20000000005 */
[----:B------:R-:W-:-:S04]  /*5a00*/  LEA.HI.X R5, R90, R11, R8, 0x2, P1 ;  /* 0x0000000b5a057211 */ /* 0x000fc800008f1408 */
[----:B------:R0:W-:Y:S01]  /*5a10*/  @P5 STG.E desc[UR36][R88.64], R9 ;  /* 0x0000000958005986 */ /* 0x0001e2000c101924 */
[----:B------:R-:W-:Y:S05]  /*5a20*/  @!P4 BRA `(.L_x_155) ;  /* 0x000000000004c947 */ /* 0x000fea0003800000 */
[----:B------:R2:W5:Y:S02]  /*5a30*/  LDG.E.LTC128B R174, desc[UR36][R4.64+0x4] ;  /* 0x0000042404ae7981 */ /* 0x000564000c1e1920 */
.L_x_155:
[----:B------:R-:W-:Y:S05]  /*5a40*/  BSYNC B1 ;  /* 0x0000000000017941 */ /* 0x000fea0003800000 */
.L_x_154:
[----:B-----5:R-:W-:Y:S01]  /*5a50*/  FMUL R6, R174, R155 ;  /* 0x0000009bae067220 */ /* 0x020fe20000400000 */
[----:B------:R-:W-:Y:S01]  /*5a60*/  @P4 IMAD.MOV.U32 R24, RZ, RZ, R88 ;  /* 0x000000ffff184224 */ /* 0x000fe200078e0058 */
[----:B------:R-:W-:Y:S01]  /*5a70*/  ISETP.GT.AND P1, PT, R3, 0x88, PT ;  /* 0x000000880300780c */ /* 0x000fe20003f24270 */
[----:B------:R-:W-:Y:S02]  /*5a80*/  IMAD.X R3, R157, 0x1, R21, P3 ;  /* 0x000000019d037824 */ /* 0x000fe400018e0615 */
[----:B0-----:R-:W-:Y:S01]  /*5a90*/  FFMA R9, R25, R154, R6 ;  /* 0x0000009a19097223 */ /* 0x001fe20000000006 */
[----:B------:R-:W-:Y:S01]  /*5aa0*/  @P4 IMAD.MOV.U32 R25, RZ, RZ, R89 ;  /* 0x000000ffff194224 */ /* 0x000fe200078e0059 */
[----:B------:R-:W-:Y:S01]  /*5ab0*/  IADD3.X R93, R7, R157, RZ, P2, !PT ;  /* 0x0000009d075d7210 */ /* 0x000fe200017fe4ff */
[----:B------:R-:W-:Y:S01]  /*5ac0*/  BSSY B1, `(.L_x_156) ;  /* 0x000000a000017945 */ /* 0x000fe20003800000 */
[----:B------:R-:W-:Y:S02]  /*5ad0*/  ISETP.GT.AND P2, PT, R0, RZ, P1 ;  /* 0x000000ff0000720c */ /* 0x000fe40000f44270 */
[----:B------:R0:W-:Y:S01]  /*5ae0*/  @P4 STG.E desc[UR36][R24.64+0x4], R9 ;  /* 0x0000040918004986 */ /* 0x0001e2000c101924 */
[----:B------:R-:W-:Y:S01]  /*5af0*/  IMAD.WIDE.U32 R20, R23, R14, R92 ;  /* 0x0000000e17147225 */ /* 0x000fe200078e005c */
[----:B------:R-:W-:-:S02]  /*5b00*/  LEA R6, P5, R158, R10, 0x2 ;  /* 0x0000000a9e067211 */ /* 0x000fc400078a10ff */
[----:B------:R-:W-:Y:S02]  /*5b10*/  IADD3 R8, P3, R88, R165, RZ ;  /* 0x000000a558087210 */ /* 0x000fe40007f7e0ff */
[----:B------:R-:W-:Y:S02]  /*5b20*/  LEA.HI.X R7, R158, R11, R3, 0x2, P5 ;  /* 0x0000000b9e077211 */ /* 0x000fe400028f1403 */
[----:B------:R-:W-:-:S03]  /*5b30*/  IADD3 R15, R15, R21, RZ ;  /* 0x000000150f0f7210 */ /* 0x000fc60007ffe0ff */
[----:B------:R-:W-:Y:S06]  /*5b40*/  @!P2 BRA `(.L_x_157) ;  /* 0x000000000004a947 */ /* 0x000fec0003800000 */
[----:B------:R3:W5:Y:S02]  /*5b50*/  LDG.E.LTC128B R174, desc[UR36][R6.64] ;  /* 0x0000002406ae7981 */ /* 0x000764000c1e1920 */
.L_x_157:
[----:B------:R-:W-:Y:S05]  /*5b60*/  BSYNC B1 ;  /* 0x0000000000017941 */ /* 0x000fea0003800000 */
.L_x_156:
[----:B-----5:R-:W-:Y:S01]  /*5b70*/  FMUL R3, R174, R155 ;  /* 0x0000009bae037220 */ /* 0x020fe20000400000 */
[----:B0-----:R-:W-:Y:S01]  /*5b80*/  IMAD.X R9, R89, 0x1, R167, P3 ;  /* 0x0000000159097824 */ /* 0x001fe200018e06a7 */
[----:B------:R-:W-:Y:S01]  /*5b90*/  ISETP.GT.AND P4, PT, R0, 0x1, P1 ;  /* 0x000000010000780c */ /* 0x000fe20000f84270 */
[----:B------:R-:W-:Y:S01]  /*5ba0*/  BSSY B1, `(.L_x_158) ;  /* 0x0000007000017945 */ /* 0x000fe20003800000 */
[----:B------:R-:W-:Y:S01]  /*5bb0*/  FFMA R3, R26, R154, R3 ;  /* 0x0000009a1a037223 */ /* 0x000fe20000000003 */
[----:B------:R-:W-:-:S04]  /*5bc0*/  LEA R10, P5, R20, R10, 0x2 ;  /* 0x0000000a140a7211 */ /* 0x000fc800078a10ff */
[----:B------:R0:W-:Y:S01]  /*5bd0*/  @P2 STG.E desc[UR36][R8.64], R3 ;  /* 0x0000000308002986 */ /* 0x0001e2000c101924 */
[----:B------:R-:W-:-:S05]  /*5be0*/  LEA.HI.X R11, R20, R11, R15, 0x2, P5 ;  /* 0x0000000b140b7211 */ /* 0x000fca00028f140f */
[----:B------:R-:W-:Y:S05]  /*5bf0*/  @!P4 BRA `(.L_x_159) ;  /* 0x000000000004c947 */ /* 0x000fea0003800000 */
[----:B------:R0:W5:Y:S02]  /*5c00*/  LDG.E.LTC128B R174, desc[UR36][R10.64+0x4] ;  /* 0x000004240aae7981 */ /* 0x000164000c1e1920 */
.L_x_159:
[----:B------:R-:W-:Y:S05]  /*5c10*/  BSYNC B1 ;  /* 0x0000000000017941 */ /* 0x000fea0003800000 */
.L_x_158:
[----:B---3-5:R-:W-:Y:S01]  /*5c20*/  FMUL R6, R174, R155 ;  /* 0x0000009bae067220 */ /* 0x028fe20000400000 */
[----:B------:R-:W-:Y:S01]  /*5c30*/  ISETP.GT.AND P2, PT, R0, 0x8, P0 ;  /* 0x000000080000780c */ /* 0x000fe20000744270 */
[----:B------:R-:W-:Y:S02]  /*5c40*/  BSSY B1, `(.L_x_160) ;  /* 0x0000005000017945 */ /* 0x000fe40003800000 */
[----:B------:R-:W-:-:S05]  /*5c50*/  FFMA R27, R27, R154, R6 ;  /* 0x0000009a1b1b7223 */ /* 0x000fca0000000006 */
[----:B------:R3:W-:Y:S05]  /*5c60*/  @P4 STG.E desc[UR36][R8.64+0x4], R27 ;  /* 0x0000041b08004986 */ /* 0x0007ea000c101924 */
[----:B------:R-:W-:Y:S05]  /*5c70*/  @!P2 BRA `(.L_x_161) ;  /* 0x000000000004a947 */ /* 0x000fea0003800000 */
[----:B------:R0:W5:Y:S02]  /*5c80*/  LDG.E.LTC128B R174, desc[UR36][R4.64+0x20] ;  /* 0x0000202404ae7981 */ /* 0x000164000c1e1920 */
.L_x_161:
[----:B------:R-:W-:Y:S05]  /*5c90*/  BSYNC B1 ;  /* 0x0000000000017941 */ /* 0x000fea0003800000 */
.L_x_160:
[----:B0----5:R-:W-:Y:S01]  /*5ca0*/  FMUL R3, R174, R155 ;  /* 0x0000009bae037220 */ /* 0x021fe20000400000 */
[----:B------:R-:W-:Y:S01]  /*5cb0*/  IMAD.MOV.U32 R6, RZ, RZ, R88 ;  /* 0x000000ffff067224 */ /* 0x000fe200078e0058 */
[----:B------:R-:W-:Y:S01]  /*5cc0*/  MOV R7, R89 ;  /* 0x0000005900077202 */ /* 0x000fe20000000f00 */
[----:B------:R-:W-:Y:S01]  /*5cd0*/  BSSY B1, `(.L_x_162) ;  /* 0x0000006000017945 */ /* 0x000fe20003800000 */
[----:B------:R-:W-:Y:S01]  /*5ce0*/  FFMA R3, R28, R154, R3 ;  /* 0x0000009a1c037223 */ /* 0x000fe20000000003 */
[----:B------:R-:W-:-:S04]  /*5cf0*/  ISETP.GT.AND P3, PT, R0, 0x9, P0 ;  /* 0x000000090000780c */ /* 0x000fc80000764270 */
[----:B------:R0:W-:Y:S09]  /*5d00*/  @P2 STG.E desc[UR36][R6.64+0x20], R3 ;  /* 0x0000200306002986 */ /* 0x0001f2000c101924 */
[----:B------:R-:W-:Y:S05]  /*5d10*/  @!P3 BRA `(.L_x_163) ;  /* 0x000000000004b947 */ /* 0x000fea0003800000 */
[----:B------:R0:W5:Y:S02]  /*5d20*/  LDG.E.LTC128B R174, desc[UR36][R4.64+0x24] ;  /* 0x0000242404ae7981 */ /* 0x000164000c1e1920 */
.L_x_163:
[----:B------:R-:W-:Y:S05]  /*5d30*/  BSYNC B1 ;  /* 0x0000000000017941 */ /* 0x000fea0003800000 */
.L_x_162:
[----:B---3-5:R-:W-:Y:S01]  /*5d40*/  FMUL R8, R174, R155 ;  /* 0x0000009bae087220 */ /* 0x028fe20000400000 */
[----:B------:R-:W-:Y:S01]  /*5d50*/  ISETP.GT.AND P5, PT, R0, 0x8, P1 ;  /* 0x000000080000780c */ /* 0x000fe20000fa4270 */
[----:B------:R-:W-:Y:S01]  /*5d60*/  BSSY B1, `(.L_x_164) ;  /* 0x0000006000017945 */ /* 0x000fe20003800000 */
[----:B------:R-:W-:Y:S01]  /*5d70*/  IADD3 R14, P2, R165, R88, RZ ;  /* 0x00000058a50e7210 */ /* 0x000fe20007f5e0ff */
[----:B------:R-:W-:-:S05]  /*5d80*/  FFMA R29, R29, R154, R8 ;  /* 0x0000009a1d1d7223 */ /* 0x000fca0000000008 */
[----:B------:R3:W-:Y:S05]  /*5d90*/  @P3 STG.E desc[UR36][R6.64+0x24], R29 ;  /* 0x0000241d06003986 */ /* 0x0007ea000c101924 */
[----:B------:R-:W-:Y:S05]  /*5da0*/  @!P5 BRA `(.L_x_165) ;  /* 0x000000000004d947 */ /* 0x000fea0003800000 */
[----:B------:R0:W5:Y:S02]  /*5db0*/  LDG.E.LTC128B R174, desc[UR36][R10.64+0x20] ;  /* 0x000020240aae7981 */ /* 0x000164000c1e1920 */
.L_x_165:
[----:B------:R-:W-:Y:S05]  /*5dc0*/  BSYNC B1 ;  /* 0x0000000000017941 */ /* 0x000fea0003800000 */
.L_x_164:
[----:B0----5:R-:W-:Y:S01]  /*5dd0*/  FMUL R3, R174, R155 ;  /* 0x0000009bae037220 */ /* 0x021fe20000400000 */
[----:B------:R-:W-:Y:S01]  /*5de0*/  IMAD.X R15, R167, 0x1, R89, P2 ;  /* 0x00000001a70f7824 */ /* 0x000fe200010e0659 */
[----:B------:R-:W-:Y:S01]  /*5df0*/  ISETP.GT.AND P4, PT, R0, 0x9, P1 ;  /* 0x000000090000780c */ /* 0x000fe20000f84270 */
[----:B------:R-:W-:Y:S01]  /*5e00*/  BSSY B1, `(.L_x_166) ;  /* 0x0000006000017945 */ /* 0x000fe20003800000 */
[----:B------:R-:W-:Y:S01]  /*5e10*/  FFMA R3, R30, R154, R3 ;  /* 0x0000009a1e037223 */ /* 0x000fe20000000003 */
[----:B------:R-:W-:-:S04]  /*5e20*/  IADD3 R8, P3, P2, R165, R12, R95 ;  /* 0x0000000ca5087210 */ /* 0x000fc80007a7e05f */
[----:B------:R0:W-:Y:S06]  /*5e30*/  @P5 STG.E desc[UR36][R14.64+0x20], R3 ;  /* 0x000020030e005986 */ /* 0x0001ec000c101924 */
[----:B------:R-:W-:Y:S05]  /*5e40*/  @!P4 BRA `(.L_x_167) ;  /* 0x000000000004c947 */ /* 0x000fea0003800000 */
[----:B------:R0:W5:Y:S02]  /*5e50*/  LDG.E.LTC128B R174, desc[UR36][R10.64+0x24] ;  /* 0x000024240aae7981 */ /* 0x000164000c1e1920 */
.L_x_167:
[----:B------:R-:W-:Y:S05]  /*5e60*/  BSYNC B1 ;  /* 0x0000000000017941 */ /* 0x000fea0003800000 */
.L_x_166:
[----:B-----5:R-:W-:Y:S01]  /*5e70*/  FMUL R12, R174, R155 ;  /* 0x0000009bae0c7220 */ /* 0x020fe20000400000 */
[----:B------:R-:W-:Y:S01]  /*5e80*/  IADD3.X R9, R167, R13, R97, P3, P2 ;  /* 0x0000000da7097210 */ /* 0x000fe20001fe4461 */
[----:B------:R-:W-:Y:S01]  /*5e90*/  BSSY B1, `(.L_x_168) ;  /* 0x0000006000017945 */ /* 0x000fe20003800000 */
[----:B------:R-:W-:Y:S01]  /*5ea0*/  ISETP.GT.AND P5, PT, R0, 0x10, P0 ;  /* 0x000000100000780c */ /* 0x000fe200007a4270 */
[----:B------:R-:W-:-:S05]  /*5eb0*/  FFMA R31, R31, R154, R12 ;  /* 0x0000009a1f1f7223 */ /* 0x000fca000000000c */
[----:B------:R0:W-:Y:S07]  /*5ec0*/  @P4 STG.E desc[UR36][R8.64+0x24], R31 ;  /* 0x0000241f08004986 */ /* 0x0001ee000c101924 */
[----:B------:R-:W-:Y:S05]  /*5ed0*/  @!P5 BRA `(.L_x_169) ;  /* 0x000000000004d947 */ /* 0x000fea0003800000 */
[----:B------:R0:W5:Y:S02]  /*5ee0*/  LDG.E.LTC128B R174, desc[UR36][R4.64+0x40] ;  /* 0x0000402404ae7981 */ /* 0x000164000c1e1920 */
.L_x_169:
[----:B------:R-:W-:Y:S05]  /*5ef0*/  BSYNC B1 ;  /* 0x0000000000017941 */ /* 0x000fea0003800000 */
.L_x_168:
[----:B0----5:R-:W-:Y:S01]  /*5f00*/  FMUL R3, R174, R155 ;  /* 0x0000009bae037220 */ /* 0x021fe20000400000 */
[----:B------:R-:W-:Y:S01]  /*5f10*/  ISETP.GT.AND P2, PT, R0, 0x11, P0 ;  /* 0x000000110000780c */ /* 0x000fe20000744270 */
[----:B------:R-:W-:Y:S02]  /*5f20*/  BSSY B1, `(.L_x_170) ;  /* 0x0000005000017945 */ /* 0x000fe40003800000 */
[----:B------:R-:W-:-:S05]  /*5f30*/  FFMA R3, R32, R154, R3 ;  /* 0x0000009a20037223 */ /* 0x000fca0000000003 */
[----:B------:R0:W-:Y:S05]  /*5f40*/  @P5 STG.E desc[UR36][R6.64+0x40], R3 ;  /* 0x0000400306005986 */ /* 0x0001ea000c101924 */
[----:B------:R-:W-:Y:S05]  /*5f50*/  @!P2 BRA `(.L_x_171) ;  /* 0x000000000004a947 */ /* 0x000fea0003800000 */
[----:B------:R0:W5:Y:S02]  /*5f60*/  LDG.E.LTC128B R174, desc[UR36][R4.64+0x44] ;  /* 0x0000442404ae7981 */ /* 0x000164000c1e1920 */
.L_x_171:
[----:B------:R-:W-:Y:S05]  /*5f70*/  BSYNC B1 ;  /* 0x0000000000017941 */ /* 0x000fea0003800000 */
.L_x_170:
[----:B-----5:R-:W-:Y:S01]  /*5f80*/  FMUL R12, R174, R155 ;  /* 0x0000009bae0c7220 */ /* 0x020fe20000400000 */
[----:B------:R-:W-:Y:S01]  /*5f90*/  ISETP.GT.AND P3, PT, R0, 0x10, P1 ;  /* 0x000000100000780c */ /* 0x000fe20000f64270 */
[----:B------:R-:W-:Y:S02]  /*5fa0*/  BSSY B1, `(.L_x_172) ;  /* 0x0000005000017945 */ /* 0x000fe40003800000 */
[----:B------:R-:W-:-:S05]  /*5fb0*/  FFMA R33, R33, R154, R12 ;  /* 0x0000009a21217223 */ /* 0x000fca000000000c */
[----:B------:R0:W-:Y:S05]  /*5fc0*/  @P2 STG.E desc[UR36][R6.64+0x44], R33 ;  /* 0x0000442106002986 */ /* 0x0001ea000c101924 */
[----:B------:R-:W-:Y:S05]  /*5fd0*/  @!P3 BRA `(.L_x_173) ;  /* 0x000000000004b947 */ /* 0x000fea0003800000 */
[----:B------:R0:W5:Y:S02]  /*5fe0*/  LDG.E.LTC128B R174, desc[UR36][R10.64+0x40] ;  /* 0x000040240aae7981 */ /* 0x000164000c1e1920 */
.L_x_173:
[----:B------:R-:W-:Y:S05]  /*5ff0*/  BSYNC B1 ;  /* 0x0000000000017941 */ /* 0x000fea0003800000 */
.L_x_172:
[----:B0----5:R-:W-:Y:S01]  /*6000*/  FMUL R3, R174, R155 ;  /* 0x0000009bae037220 */ /* 0x021fe20000400000 */
[----:B------:R-:W-:Y:S01]  /*6010*/  ISETP.GT.AND P2, PT, R0, 0x11, P1 ;  /* 0x000000110000780c */ /* 0x000fe20000f44270 */
[----:B------:R-:W-:Y:S02]  /*6020*/  BSSY B1, `(.L_x_174) ;  /* 0x0000005000017945 */ /* 0x000fe40003800000 */
[----:B------:R-:W-:-:S05]  /*6030*/  FFMA R3, R34, R154, R3 ;  /* 0x0000009a22037223 */ /* 0x000fca0000000003 */
[----:B------:R0:W-:Y:S05]  /*6040*/  @P3 STG.E desc[UR36][R8.64+0x40], R3 ;  /* 0x0000400308003986 */ /* 0x0001ea000c101924 */
[----:B------:R-:W-:Y:S05]  /*6050*/  @!P2 BRA `(.L_x_175) ;  /* 0x000000000004a947 */ /* 0x000fea0003800000 */
[----:B------:R0:W5:Y:S02]  /*6060*/  LDG.E.LTC128B R174, desc[UR36][R10.64+0x44] ;  /* 0x000044240aae7981 */ /* 0x000164000c1e1920 */
.L_x_175:
[----:B------:R-:W-:Y:S05]  /*6070*/  BSYNC B1 ;  /* 0x0000000000017941 */ /* 0x000fea0003800000 */
.L_x_174:
[----:B-----5:R-:W-:Y:S01]  /*6080*/  FMUL R12, R174, R155 ;  /* 0x0000009bae0c7220 */ /* 0x020fe20000400000 */
[----:B------:R-:W-:Y:S01]  /*6090*/  ISETP.GT.AND P3, PT, R0, 0x18, P0 ;  /* 0x000000180000780c */ /* 0x000fe20000764270 */
[----:B------:R-:W-:Y:S02]  /*60a0*/  BSSY B1, `(.L_x_176) ;  /* 0x0000005000017945 */ /* 0x000fe40003800000 */
[----:B------:R-:W-:-:S05]  /*60b0*/  FFMA R35, R35, R154, R12 ;  /* 0x0000009a23237223 */ /* 0x000fca000000000c */
[----:B------:R0:W-:Y:S05]  /*60c0*/  @P2 STG.E desc[UR36][R8.64+0x44], R35 ;  /* 0x0000442308002986 */ /* 0x0001ea000c101924 */
[----:B------:R-:W-:Y:S05]  /*60d0*/  @!P3 BRA `(.L_x_177) ;  /* 0x000000000004b947 */ /* 0x000fea0003800000 */
[----:B------:R0:W5:Y:S02]  /*60e0*/  LDG.E.LTC128B R174, desc[UR36][R4.64+0x60] ;  /* 0x0000602404ae7981 */ /* 0x000164000c1e1920 */
.L_x_177:
[----:B------:R-:W-:Y:S05]  /*60f0*/  BSYNC B1 ;  /* 0x0000000000017941 */ /* 0x000fea0003800000 */
.L_x_176:
[----:B0----5:R-:W-:Y:S01]  /*6100*/  FMUL R3, R174, R155 ;  /* 0x0000009bae037220 */ /* 0x021fe20000400000 */
[----:B------:R-:W-:Y:S01]  /*6110*/  ISETP.GT.AND P2, PT, R0, 0x19, P0 ;  /* 0x000000190000780c */ /* 0x000fe20000744270 */
[----:B------:R-:W-:Y:S02]  /*6120*/  BSSY B1, `(.L_x_178) ;  /* 0x0000005000017945 */ /* 0x000fe40003800000 */
[----:B------:R-:W-:-:S05]  /*6130*/  FFMA R3, R36, R154, R3 ;  /* 0x0000009a24037223 */ /* 0x000fca0000000003 */
[----:B------:R0:W-:Y:S05]  /*6140*/  @P3 STG.E desc[UR36][R6.64+0x60], R3 ;  /* 0x0000600306003986 */ /* 0x0001ea000c101924 */
[----:B------:R-:W-:Y:S05]  /*6150*/  @!P2 BRA `(.L_x_179) ;  /* 0x000000000004a947 */ /* 0x000fea0003800000 */
[----:B------:R0:W5:Y:S02]  /*6160*/  LDG.E.LTC128B R174, desc[UR36][R4.64+0x64] ;  /* 0x0000642404ae7981 */ /* 0x000164000c1e1920 */
.L_x_179:
[----:B------:R-:W-:Y:S05]  /*6170*/  BSYNC B1 ;  /* 0x0000000000017941 */ /* 0x000fea0003800000 */
.L_x_178:
[----:B-----5:R-:W-:Y:S01]  /*6180*/  FMUL R12, R174, R155 ;  /* 0x0000009bae0c7220 */ /* 0x020fe20000400000 */
[----:B------:R-:W-:Y:S01]  /*6190*/  ISETP.GT.AND P3, PT, R0, 0x18, P1 ;  /* 0x000000180000780c */ /* 0x000fe20000f64270 */
[----:B------:R-:W-:Y:S02]  /*61a0*/  BSSY B1, `(.L_x_180) ;  /* 0x0000005000017945 */ /* 0x000fe40003800000 */
[----:B------:R-:W-:-:S05]  /*61b0*/  FFMA R37, R37, R154, R12 ;  /* 0x0000009a25257223 */ /* 0x000fca000000000c */
[----:B------:R0:W-:Y:S05]  /*61c0*/  @P2 STG.E desc[UR36][R6.64+0x64], R37 ;  /* 0x0000642506002986 */ /* 0x0001ea000c101924 */
[----:B------:R-:W-:Y:S05]  /*61d0*/  @!P3 BRA `(.L_x_181) ;  /* 0x000000000004b947 */ /* 0x000fea0003800000 */
[----:B------:R0:W5:Y:S02]  /*61e0*/  LDG.E.LTC128B R174, desc[UR36][R10.64+0x60] ;  /* 0x000060240aae7981 */ /* 0x000164000c1e1920 */
.L_x_181:
[----:B------:R-:W-:Y:S05]  /*61f0*/  BSYNC B1 ;  /* 0x0000000000017941 */ /* 0x000fea0003800000 */
.L_x_180:
[----:B0----5:R-:W-:Y:S01]  /*6200*/  FMUL R3, R174, R155 ;  /* 0x0000009bae037220 */ /* 0x021fe20000400000 */
[----:B------:R-:W-:Y:S01]  /*6210*/  ISETP.GT.AND P2, PT, R0, 0x19, P1 ;  /* 0x000000190000780c */ /* 0x000fe20000f44270 */
[----:B------:R-:W-:Y:S02]  /*6220*/  BSSY B1, `(.L_x_182) ;  /* 0x0000005000017945 */ /* 0x000fe40003800000 */
[----:B------:R-:W-:-:S05]  /*6230*/  FFMA R3, R38, R154, R3 ;  /* 0x0000009a26037223 */ /* 0x000fca0000000003 */
[----:B------:R0:W-:Y:S05]  /*6240*/  @P3 STG.E desc[UR36][R8.64+0x60], R3 ;  /* 0x0000600308003986 */ /* 0x0001ea000c101924 */
[----:B------:R-:W-:Y:S05]  /*6250*/  @!P2 BRA `(.L_x_183) ;  /* 0x000000000004a947 */ /* 0x000fea0003800000 */
[----:B------:R0:W5:Y:S02]  /*6260*/  LDG.E.LTC128B R174, desc[UR36][R10.64+0x64] ;  /* 0x000064240aae7981 */ /* 0x000164000c1e1920 */
.L_x_183:
[----:B------:R-:W-:Y:S05]  /*6270*/  BSYNC B1 ;  /* 0x0000000000017941 */ /* 0x000fea0003800000 */
.L_x_182:
[----:B-----5:R-:W-:Y:S01]  /*6280*/  FMUL R12, R174, R155 ;  /* 0x0000009bae0c7220 */ /* 0x020fe20000400000 */
[----:B------:R-:W-:Y:S01]  /*6290*/  ISETP.GT.AND P3, PT, R0, 0x20, P0 ;  /* 0x000000200000780c */ /* 0x000fe20000764270 */
[----:B------:R-:W-:Y:S02]  /*62a0*/  BSSY B1, `(.L_x_184) ;  /* 0x0000005000017945 */ /* 0x000fe40003800000 */
[----:B------:R-:W-:-:S05]  /*62b0*/  FFMA R39, R39, R154, R12 ;  /* 0x0000009a27277223 */ /* 0x000fca000000000c */
[----:B------:R0:W-:Y:S05]  /*62c0*/  @P2 STG.E desc[UR36][R8.64+0x64], R39 ;  /* 0x0000642708002986 */ /* 0x0001ea000c101924 */
[----:B------:R-:W-:Y:S05]  /*62d0*/  @!P3 BRA `(.L_x_185) ;  /* 0x000000000004b947 */ /* 0x000fea0003800000 */
[----:B------:R0:W5:Y:S02]  /*62e0*/  LDG.E.LTC128B R174, desc[UR36][R4.64+0x80] ;  /* 0x0000802404ae7981 */ /* 0x000164000c1e1920 */
.L_x_185:
[----:B------:R-:W-:Y:S05]  /*62f0*/  BSYNC B1 ;  /* 0x0000000000017941 */ /* 0x000fea0003800000 */
.L_x_184:
[----:B0----5:R-:W-:Y:S01]  /*6300*/  FMUL R3, R174, R155 ;  /* 0x0000009bae037220 */ /* 0x021fe20000400000 */
[----:B------:R-:W-:Y:S01]  /*6310*/  ISETP.GT.AND P2, PT, R0, 0x21, P0 ;  /* 0x000000210000780c */ /* 0x000fe20000744270 */
[----:B------:R-:W-:Y:S02]  /*6320*/  BSSY B1, `(.L_x_186) ;  /* 0x0000005000017945 */ /* 0x000fe40003800000 */
[----:B------:R-:W-:-:S05]  /*6330*/  FFMA R3, R40, R154, R3 ;  /* 0x0000009a28037223 */ /* 0x000fca0000000003 */
[----:B------:R0:W-:Y:S05]  /*6340*/  @P3 STG.E desc[UR36][R6.64+0x80], R3 ;  /* 0x0000800306003986 */ /* 0x0001ea000c101924 */
[----:B------:R-:W-:Y:S05]  /*6350*/  @!P2 BRA `(.L_x_187) ;  /* 0x000000000004a947 */ /* 0x000fea0003800000 */
[----:B------:R0:W5:Y:S02]  /*6360*/  LDG.E.LTC128B R174, desc[UR36][R4.64+0x84] ;  /* 0x0000842404ae7981 */ /* 0x000164000c1e1920 */
.L_x_187:
[----:B------:R-:W-:Y:S05]  /*6370*/  BSYNC B1 ;  /* 0x0000000000017941 */ /* 0x000fea0003800000 */
.L_x_186:
[----:B-----5:R-:W-:Y:S01]  /*6380*/  FMUL R12, R174, R155 ;  /* 0x0000009bae0c7220 */ /* 0x020fe20000400000 */
[----:B------:R-:W-:Y:S01]  /*6390*/  ISETP.GT.AND P3, PT, R0, 0x20, P1 ;  /* 0x000000200000780c */ /* 0x000fe20000f64270 */
[----:B------:R-:W-:Y:S02]  /*63a0*/  BSSY B1, `(.L_x_188) ;  /* 0x0000005000017945 */ /* 0x000fe40003800000 */
[----:B------:R-:W-:-:S05]  /*63b0*/  FFMA R41, R41, R154, R12 ;  /* 0x0000009a29297223 */ /* 0x000fca000000000c */
[----:B------:R0:W-:Y:S05]  /*63c0*/  @P2 STG.E desc[UR36][R6.64+0x84], R41 ;  /* 0x0000842906002986 */ /* 0x0001ea000c101924 */
[----:B------:R-:W-:Y:S05]  /*63d0*/  @!P3 BRA `(.L_x_189) ;  /* 0x000000000004b947 */ /* 0x000fea0003800000 */
[----:B------:R0:W5:Y:S02]  /*63e0*/  LDG.E.LTC128B R174, desc[UR36][R10.64+0x80] ;  /* 0x000080240aae7981 */ /* 0x000164000c1e1920 */
.L_x_189:
[----:B------:R-:W-:Y:S05]  /*63f0*/  BSYNC B1 ;  /* 0x0000000000017941 */ /* 0x000fea0003800000 */
.L_x_188:
[----:B0----5:R-:W-:Y:S01]  /*6400*/  FMUL R3, R174, R155 ;  /* 0x0000009bae037220 */ /* 0x021fe20000400000 */
[----:B------:R-:W-:Y:S01]  /*6410*/  ISETP.GT.AND P2, PT, R0, 0x21, P1 ;  /* 0x000000210000780c */ /* 0x000fe20000f44270 */
[----:B------:R-:W-:Y:S02]  /*6420*/  BSSY B1, `(.L_x_190) ;  /* 0x0000005000017945 */ /* 0x000fe40003800000 */
[----:B------:R-:W-:-:S05]  /*6430*/  FFMA R3, R42, R154, R3 ;  /* 0x0000009a2a037223 */ /* 0x000fca0000000003 */
[----:B------:R0:W-:Y:S05]  /*6440*/  @P3 STG.E desc[UR36][R8.64+0x80], R3 ;  /* 0x0000800308003986 */ /* 0x0001ea000c101924 */
[----:B------:R-:W-:Y:S05]  /*6450*/  @!P2 BRA `(.L_x_191) ;  /* 0x000000000004a947 */ /* 0x000fea0003800000 */
[----:B------:R0:W5:Y:S02]  /*6460*/  LDG.E.LTC128B R174, desc[UR36][R10.64+0x84] ;  /* 0x000084240aae7981 */ /* 0x000164000c1e1920 */
.L_x_191:
[----:B------:R-:W-:Y:S05]  /*6470*/  BSYNC B1 ;  /* 0x0000000000017941 */ /* 0x000fea0003800000 */
.L_x_190:
[----:B-----5:R-:W-:Y:S01]  /*6480*/  FMUL R12, R174, R155 ;  /* 0x0000009bae0c7220 */ /* 0x020fe20000400000 */
[----:B------:R-:W-:Y:S01]  /*6490*/  ISETP.GT.AND P3, PT, R0, 0x28, P0 ;  /* 0x000000280000780c */ /* 0x000fe20000764270 */
[----:B------:R-:W-:Y:S02]  /*64a0*/  BSSY B1, `(.L_x_192) ;  /* 0x0000005000017945 */ /* 0x000fe40003800000 */
[----:B------:R-:W-:-:S05]  /*64b0*/  FFMA R43, R43, R154, R12 ;  /* 0x0000009a2b2b7223 */ /* 0x000fca000000000c */
[----:B------:R0:W-:Y:S05]  /*64c0*/  @P2 STG.E desc[UR36][R8.64+0x84], R43 ;  /* 0x0000842b08002986 */ /* 0x0001ea000c101924 */
[----:B------:R-:W-:Y:S05]  /*64d0*/  @!P3 BRA `(.L_x_193) ;  /* 0x000000000004b947 */ /* 0x000fea0003800000 */
[----:B------:R0:W5:Y:S02]  /*64e0*/  LDG.E.LTC128B R174, desc[UR36][R4.64+0xa0] ;  /* 0x0000a02404ae7981 */ /* 0x000164000c1e1920 */
.L_x_193:
[----:B------:R-:W-:Y:S05]  /*64f0*/  BSYNC B1 ;  /* 0x0000000000017941 */ /* 0x000fea0003800000 */
.L_x_192:
[----:B0----5:R-:W-:Y:S01]  /*6500*/  FMUL R3, R174, R155 ;  /* 0x0000009bae037220 */ /* 0x021fe20000400000 */
[----:B------:R-:W-:Y:S01]  /*6510*/  ISETP.GT.AND P2, PT, R0, 0x29, P0 ;  /* 0x000000290000780c */ /* 0x000fe20000744270 */
[----:B------:R-:W-:Y:S02]  /*6520*/  BSSY B1, `(.L_x_194) ;  /* 0x0000005000017945 */ /* 0x000fe40003800000 */
[----:B------:R-:W-:-:S05]  /*6530*/  FFMA R3, R44, R154, R3 ;  /* 0x0000009a2c037223 */ /* 0x000fca0000000003 */
[----:B------:R0:W-:Y:S05]  /*6540*/  @P3 STG.E desc[UR36][R6.64+0xa0], R3 ;  /* 0x0000a00306003986 */ /* 0x0001ea000c101924 */
[----:B------:R-:W-:Y:S05]  /*6550*/  @!P2 BRA `(.L_x_195) ;  /* 0x000000000004a947 */ /* 0x000fea0003800000 */
[----:B------:R0:W5:Y:S02]  /*6560*/  LDG.E.LTC128B R174, desc[UR36][R4.64+0xa4] ;  /* 0x0000a42404ae7981 */ /* 0x000164000c1e1920 */
.L_x_195:
[----:B------:R-:W-:Y:S05]  /*6570*/  BSYNC B1 ;  /* 0x0000000000017941 */ /* 0x000fea0003800000 */
.L_x_194:
[----:B-----5:R-:W-:Y:S01]  /*6580*/  FMUL R12, R174, R155 ;  /* 0x0000009bae0c7220 */ /* 0x020fe20000400000 */
[----:B------:R-:W-:Y:S01]  /*6590*/  ISETP.GT.AND P3, PT, R0, 0x28, P1 ;  /* 0x000000280000780c */ /* 0x000fe20000f64270 */
[----:B------:R-:W-:Y:S02]  /*65a0*/  BSSY B1, `(.L_x_196) ;  /* 0x0000005000017945 */ /* 0x000fe40003800000 */
[----:B------:R-:W-:-:S05]  /*65b0*/  FFMA R45, R45, R154, R12 ;  /* 0x0000009a2d2d7223 */ /* 0x000fca000000000c */
[----:B------:R0:W-:Y:S05]  /*65c0*/  @P2 STG.E desc[UR36][R6.64+0xa4], R45 ;  /* 0x0000a42d06002986 */ /* 0x0001ea000c101924 */
[----:B------:R-:W-:Y:S05]  /*65d0*/  @!P3 BRA `(.L_x_197) ;  /* 0x000000000004b947 */ /* 0x000fea0003800000 */
[----:B------:R0:W5:Y:S02]  /*65e0*/  LDG.E.LTC128B R174, desc[UR36][R10.64+0xa0] ;  /* 0x0000a0240aae7981 */ /* 0x000164000c1e1920 */
.L_x_197:
[----:B------:R-:W-:Y:S05]  /*65f0*/  BSYNC B1 ;  /* 0x0000000000017941 */ /* 0x000fea0003800000 */
.L_x_196:
[----:B0----5:R-:W-:Y:S01]  /*6600*/  FMUL R3, R174, R155 ;  /* 0x0000009bae037220 */ /* 0x021fe20000400000 */
[----:B------:R-:W-:Y:S01]  /*6610*/  ISETP.GT.AND P2, PT, R0, 0x29, P1 ;  /* 0x000000290000780c */ /* 0x000fe20000f44270 */
[----:B------:R-:W-:Y:S02]  /*6620*/  BSSY B1, `(.L_x_198) ;  /* 0x0000005000017945 */ /* 0x000fe40003800000 */
[----:B------:R-:W-:-:S05]  /*6630*/  FFMA R3, R46, R154, R3 ;  /* 0x0000009a2e037223 */ /* 0x000fca0000000003 */
[----:B------:R0:W-:Y:S05]  /*6640*/  @P3 STG.E desc[UR36][R8.64+0xa0], R3 ;  /* 0x0000a00308003986 */ /* 0x0001ea000c101924 */
[----:B------:R-:W-:Y:S05]  /*6650*/  @!P2 BRA `(.L_x_199) ;  /* 0x000000000004a947 */ /* 0x000fea0003800000 */
[----:B------:R0:W5:Y:S02]  /*6660*/  LDG.E.LTC128B R174, desc[UR36][R10.64+0xa4] ;  /* 0x0000a4240aae7981 */ /* 0x000164000c1e1920 */
.L_x_199:
[----:B------:R-:W-:Y:S05]  /*6670*/  BSYNC B1 ;  /* 0x0000000000017941 */ /* 0x000fea0003800000 */
.L_x_198:
[----:B-----5:R-:W-:Y:S01]  /*6680*/  FMUL R12, R174, R155 ;  /* 0x0000009bae0c7220 */ /* 0x020fe20000400000 */
[----:B------:R-:W-:Y:S01]  /*6690*/  ISETP.GT.AND P3, PT, R0, 0x30, P0 ;  /* 0x000000300000780c */ /* 0x000fe20000764270 */
[----:B------:R-:W-:Y:S02]  /*66a0*/  BSSY B1, `(.L_x_200) ;  /* 0x0000005000017945 */ /* 0x000fe40003800000 */
[----:B------:R-:W-:-:S05]  /*66b0*/  FFMA R47, R47, R154, R12 ;  /* 0x0000009a2f2f7223 */ /* 0x000fca000000000c */
[----:B------:R0:W-:Y:S05]  /*66c0*/  @P2 STG.E desc[UR36][R8.64+0xa4], R47 ;  /* 0x0000a42f08002986 */ /* 0x0001ea000c101924 */
[----:B------:R-:W-:Y:S05]  /*66d0*/  @!P3 BRA `(.L_x_201) ;  /* 0x000000000004b947 */ /* 0x000fea0003800000 */
[----:B------:R0:W5:Y:S02]  /*66e0*/  LDG.E.LTC128B R174, desc[UR36][R4.64+0xc0] ;  /* 0x0000c02404ae7981 */ /* 0x000164000c1e1920 */
.L_x_201:
[----:B------:R-:W-:Y:S05]  /*66f0*/  BSYNC B1 ;  /* 0x0000000000017941 */ /* 0x000fea0003800000 */
.L_x_200:
[----:B0----5:R-:W-:Y:S01]  /*6700*/  FMUL R3, R174, R155 ;  /* 0x0000009bae037220 */ /* 0x021fe20000400000 */
[----:B------:R-:W-:Y:S01]  /*6710*/  ISETP.GT.AND P2, PT, R0, 0x31, P0 ;  /* 0x000000310000780c */ /* 0x000fe20000744270 */
[----:B------:R-:W-:Y:S02]  /*6720*/  BSSY B1, `(.L_x_202) ;  /* 0x0000005000017945 */ /* 0x000fe40003800000 */
[----:B------:R-:W-:-:S05]  /*6730*/  FFMA R3, R48, R154, R3 ;  /* 0x0000009a30037223 */ /* 0x000fca0000000003 */
[----:B------:R0:W-:Y:S05]  /*6740*/  @P3 STG.E desc[UR36][R6.64+0xc0], R3 ;  /* 0x0000c00306003986 */ /* 0x0001ea000c101924 */
[----:B------:R-:W-:Y:S05]  /*6750*/  @!P2 BRA `(.L_x_203) ;  /* 0x000000000004a947 */ /* 0x000fea0003800000 */
[----:B------:R0:W5:Y:S02]  /*6760*/  LDG.E.LTC128B R174, desc[UR36][R4.64+0xc4] ;  /* 0x0000c42404ae7981 */ /* 0x000164000c1e1920 */
.L_x_203:
[----:B------:R-:W-:Y:S05]  /*6770*/  BSYNC B1 ;  /* 0x0000000000017941 */ /* 0x000fea0003800000 */
.L_x_202:
[----:B-----5:R-:W-:Y:S01]  /*6780*/  FMUL R12, R174, R155 ;  /* 0x0000009bae0c7220 */ /* 0x020fe20000400000 */
[----:B------:R-:W-:Y:S01]  /*6790*/  ISETP.GT.AND P3, PT, R0, 0x30, P1 ;  /* 0x000000300000780c */ /* 0x000fe20000f64270 */
[----:B------:R-:W-:Y:S02]  /*67a0*/  BSSY B1, `(.L_x_204) ;  /* 0x0000005000017945 */ /* 0x000fe40003800000 */
[----:B------:R-:W-:-:S05]  /*67b0*/  FFMA R49, R49, R154, R12 ;  /* 0x0000009a31317223 */ /* 0x000fca000000000c */
[----:B------:R0:W-:Y:S05]  /*67c0*/  @P2 STG.E desc[UR36][R6.64+0xc4], R49 ;  /* 0x0000c43106002986 */ /* 0x0001ea000c101924 */
[----:B------:R-:W-:Y:S05]  /*67d0*/  @!P3 BRA `(.L_x_205) ;  /* 0x000000000004b947 */ /* 0x000fea0003800000 */
[----:B------:R0:W5:Y:S02]  /*67e0*/  LDG.E.LTC128B R174, desc[UR36][R10.64+0xc0] ;  /* 0x0000c0240aae7981 */ /* 0x000164000c1e1920 */
.L_x_205:
[----:B------:R-:W-:Y:S05]  /*67f0*/  BSYNC B1 ;  /* 0x0000000000017941 */ /* 0x000fea0003800000 */
.L_x_204:
[----:B0----5:R-:W-:Y:S01]  /*6800*/  FMUL R3, R174, R155 ;  /* 0x0000009bae037220 */ /* 0x021fe20000400000 */
[----:B------:R-:W-:Y:S01]  /*6810*/  ISETP.GT.AND P2, PT, R0, 0x31, P1 ;  /* 0x000000310000780c */ /* 0x000fe20000f44270 */
[----:B------:R-:W-:Y:S02]  /*6820*/  BSSY B1, `(.L_x_206) ;  /* 0x0000005000017945 */ /* 0x000fe40003800000 */
[----:B------:R-:W-:-:S05]  /*6830*/  FFMA R3, R50, R154, R3 ;  /* 0x0000009a32037223 */ /* 0x000fca0000000003 */
[----:B------:R0:W-:Y:S05]  /*6840*/  @P3 STG.E desc[UR36][R8.64+0xc0], R3 ;  /* 0x0000c00308003986 */ /* 0x0001ea000c101924 */
[----:B------:R-:W-:Y:S05]  /*6850*/  @!P2 BRA `(.L_x_207) ;  /* 0x000000000004a947 */ /* 0x000fea0003800000 */
[----:B------:R0:W5:Y:S02]  /*6860*/  LDG.E.LTC128B R174, desc[UR36][R10.64+0xc4] ;  /* 0x0000c4240aae7981 */ /* 0x000164000c1e1920 */
.L_x_207:
[----:B------:R-:W-:Y:S05]  /*6870*/  BSYNC B1 ;  /* 0x0000000000017941 */ /* 0x000fea0003800000 */
.L_x_206:
[----:B-----5:R-:W-:Y:S01]  /*6880*/  FMUL R12, R174, R155 ;  /* 0x0000009bae0c7220 */ /* 0x020fe20000400000 */
[----:B------:R-:W-:Y:S01]  /*6890*/  ISETP.GT.AND P3, PT, R0, 0x38, P0 ;  /* 0x000000380000780c */ /* 0x000fe20000764270 */
[----:B------:R-:W-:Y:S02]  /*68a0*/  BSSY B1, `(.L_x_208) ;  /* 0x0000005000017945 */ /* 0x000fe40003800000 */
[----:B------:R-:W-:-:S05]  /*68b0*/  FFMA R51, R51, R154, R12 ;  /* 0x0000009a33337223 */ /* 0x000fca000000000c */
[----:B------:R0:W-:Y:S05]  /*68c0*/  @P2 STG.E desc[UR36][R8.64+0xc4], R51 ;  /* 0x0000c43308002986 */ /* 0x0001ea000c101924 */
[----:B------:R-:W-:Y:S05]  /*68d0*/  @!P3 BRA `(.L_x_209) ;  /* 0x000000000004b947 */ /* 0x000fea0003800000 */
[----:B------:R0:W5:Y:S02]  /*68e0*/  LDG.E.LTC128B R174, desc[UR36][R4.64+0xe0] ;  /* 0x0000e02404ae7981 */ /* 0x000164000c1e1920 */
.L_x_209:
[----:B------:R-:W-:Y:S05]  /*68f0*/  BSYNC B1 ;  /* 0x0000000000017941 */ /* 0x000fea0003800000 */
.L_x_208:
[----:B0----5:R-:W-:Y:S01]  /*6900*/  FMUL R3, R174, R155 ;  /* 0x0000009bae037220 */ /* 0x021fe20000400000 */
[----:B------:R-:W-:Y:S01]  /*6910*/  ISETP.GT.AND P2, PT, R0, 0x39, P0 ;  /* 0x000000390000780c */ /* 0x000fe20000744270 */
[----:B------:R-:W-:Y:S02]  /*6920*/  BSSY B1, `(.L_x_210) ;  /* 0x0000005000017945 */ /* 0x000fe40003800000 */
[----:B------:R-:W-:-:S05]  /*6930*/  FFMA R3, R52, R154, R3 ;  /* 0x0000009a34037223 */ /* 0x000fca0000000003 */
[----:B------:R0:W-:Y:S05]  /*6940*/  @P3 STG.E desc[UR36][R6.64+0xe0], R3 ;  /* 0x0000e00306003986 */ /* 0x0001ea000c101924 */
[----:B------:R-:W-:Y:S05]  /*6950*/  @!P2 BRA `(.L_x_211) ;  /* 0x000000000004a947 */ /* 0x000fea0003800000 */
[----:B------:R0:W5:Y:S02]  /*6960*/  LDG.E.LTC128B R174, desc[UR36][R4.64+0xe4] ;  /* 0x0000e42404ae7981 */ /* 0x000164000c1e1920 */
.L_x_211:
[----:B------:R-:W-:Y:S05]  /*6970*/  BSYNC B1 ;  /* 0x0000000000017941 */ /* 0x000fea0003800000 */
.L_x_210:
[----:B-----5:R-:W-:Y:S01]  /*6980*/  FMUL R12, R174, R155 ;  /* 0x0000009bae0c7220 */ /* 0x020fe20000400000 */
[----:B------:R-:W-:Y:S01]  /*6990*/  ISETP.GT.AND P3, PT, R0, 0x38, P1 ;  /* 0x000000380000780c */ /* 0x000fe20000f64270 */
[----:B------:R-:W-:Y:S02]  /*69a0*/  BSSY B1, `(.L_x_212) ;  /* 0x0000005000017945 */ /* 0x000fe40003800000 */
[----:B------:R-:W-:-:S05]  /*69b0*/  FFMA R53, R53, R154, R12 ;  /* 0x0000009a35357223 */ /* 0x000fca000000000c */
[----:B------:R0:W-:Y:S05]  /*69c0*/  @P2 STG.E desc[UR36][R6.64+0xe4], R53 ;  /* 0x0000e43506002986 */ /* 0x0001ea000c101924 */
[----:B------:R-:W-:Y:S05]  /*69d0*/  @!P3 BRA `(.L_x_213) ;  /* 0x000000000004b947 */ /* 0x000fea0003800000 */
[----:B------:R0:W5:Y:S02]  /*69e0*/  LDG.E.LTC128B R174, desc[UR36][R10.64+0xe0] ;  /* 0x0000e0240aae7981 */ /* 0x000164000c1e1920 */
.L_x_213:
[----:B------:R-:W-:Y:S05]  /*69f0*/  BSYNC B1 ;  /* 0x0000000000017941 */ /* 0x000fea0003800000 */
.L_x_212:
[----:B0----5:R-:W-:Y:S01]  /*6a00*/  FMUL R3, R174, R155 ;  /* 0x0000009bae037220 */ /* 0x021fe20000400000 */
[----:B------:R-:W-:Y:S01]  /*6a10*/  ISETP.GT.AND P2, PT, R0, 0x39, P1 ;  /* 0x000000390000780c */ /* 0x000fe20000f44270 */
[----:B------:R-:W-:Y:S02]  /*6a20*/  BSSY B1, `(.L_x_214) ;  /* 0x0000005000017945 */ /* 0x000fe40003800000 */
[----:B------:R-:W-:-:S05]  /*6a30*/  FFMA R3, R54, R154, R3 ;  /* 0x0000009a36037223 */ /* 0x000fca0000000003 */
[----:B------:R0:W-:Y:S05]  /*6a40*/  @P3 STG.E desc[UR36][R8.64+0xe0], R3 ;  /* 0x0000e00308003986 */ /* 0x0001ea000c101924 */
[----:B------:R-:W-:Y:S05]  /*6a50*/  @!P2 BRA `(.L_x_215) ;  /* 0x000000000004a947 */ /* 0x000fea0003800000 */
[----:B------:R0:W5:Y:S02]  /*6a60*/  LDG.E.LTC128B R174, desc[UR36][R10.64+0xe4] ;  /* 0x0000e4240aae7981 */ /* 0x000164000c1e1920 */
.L_x_215:
[----:B------:R-:W-:Y:S05]  /*6a70*/  BSYNC B1 ;  /* 0x0000000000017941 */ /* 0x000fea0003800000 */
.L_x_214:
[----:B-----5:R-:W-:Y:S01]  /*6a80*/  FMUL R12, R174, R155 ;  /* 0x0000009bae0c7220 */ /* 0x020fe20000400000 */
[----:B------:R-:W-:Y:S01]  /*6a90*/  ISETP.GT.AND P3, PT, R0, 0x40, P0 ;  /* 0x000000400000780c */ /* 0x000fe20000764270 */
[----:B------:R-:W-:Y:S02]  /*6aa0*/  BSSY B1, `(.L_x_216) ;  /* 0x0000005000017945 */ /* 0x000fe40003800000 */
[----:B------:R-:W-:-:S05]  /*6ab0*/  FFMA R55, R55, R154, R12 ;  /* 0x0000009a37377223 */ /* 0x000fca000000000c */
[----:B------:R0:W-:Y:S05]  /*6ac0*/  @P2 STG.E desc[UR36][R8.64+0xe4], R55 ;  /* 0x0000e43708002986 */ /* 0x0001ea000c101924 */
[----:B------:R-:W-:Y:S05]  /*6ad0*/  @!P3 BRA `(.L_x_217) ;  /* 0x000000000004b947 */ /* 0x000fea0003800000 */
[----:B------:R0:W5:Y:S02]  /*6ae0*/  LDG.E.LTC128B R174, desc[UR36][R4.64+0x100] ;  /* 0x0001002404ae7981 */ /* 0x000164000c1e1920 */
.L_x_217:
[----:B------:R-:W-:Y:S05]  /*6af0*/  BSYNC B1 ;  /* 0x0000000000017941 */ /* 0x000fea0003800000 */
.L_x_216:
[----:B0----5:R-:W-:Y:S01]  /*6b00*/  FMUL R3, R174, R155 ;  /* 0x0000009bae037220 */ /* 0x021fe20000400000 */
[----:B------:R-:W-:Y:S01]  /*6b10*/  ISETP.GT.AND P2, PT, R0, 0x41, P0 ;  /* 0x000000410000780c */ /* 0x000fe20000744270 */
[----:B------:R-:W-:Y:S02]  /*6b20*/  BSSY B1, `(.L_x_218) ;  /* 0x0000005000017945 */ /* 0x000fe40003800000 */
[----:B------:R-:W-:-:S05]  /*6b30*/  FFMA R3, R56, R154, R3 ;  /* 0x0000009a38037223 */ /* 0x000fca0000000003 */
[----:B------:R0:W-:Y:S05]  /*6b40*/  @P3 STG.E desc[UR36][R6.64+0x100], R3 ;  /* 0x0001000306003986 */ /* 0x0001ea000c101924 */
[----:B------:R-:W-:Y:S05]  /*6b50*/  @!P2 BRA `(.L_x_219) ;  /* 0x000000000004a947 */ /* 0x000fea0003800000 */
[----:B------:R0:W5:Y:S02]  /*6b60*/  LDG.E.LTC128B R174, desc[UR36][R4.64+0x104] ;  /* 0x0001042404ae7981 */ /* 0x000164000c1e1920 */
.L_x_219:
[----:B------:R-:W-:Y:S05]  /*6b70*/  BSYNC B1 ;  /* 0x0000000000017941 */ /* 0x000fea0003800000 */
.L_x_218:
[----:B-----5:R-:W-:Y:S01]  /*6b80*/  FMUL R12, R174, R155 ;  /* 0x0000009bae0c7220 */ /* 0x020fe20000400000 */
[----:B------:R-:W-:Y:S01]  /*6b90*/  ISETP.GT.AND P3, PT, R0, 0x40, P1 ;  /* 0x000000400000780c */ /* 0x000fe20000f64270 */
[----:B------:R-:W-:Y:S02]  /*6ba0*/  BSSY B1, `(.L_x_220) ;  /* 0x0000005000017945 */ /* 0x000fe40003800000 */
[----:B------:R-:W-:-:S05]  /*6bb0*/  FFMA R57, R57, R154, R12 ;  /* 0x0000009a39397223 */ /* 0x000fca000000000c */
[----:B------:R0:W-:Y:S05]  /*6bc0*/  @P2 STG.E desc[UR36][R6.64+0x104], R57 ;  /* 0x0001043906002986 */ /* 0x0001ea000c101924 */
[----:B------:R-:W-:Y:S05]  /*6bd0*/  @!P3 BRA `(.L_x_221) ;  /* 0x000000000004b947 */ /* 0x000fea0003800000 */
[----:B------:R0:W5:Y:S02]  /*6be0*/  LDG.E.LTC128B R174, desc[UR36][R10.64+0x100] ;  /* 0x000100240aae7981 */ /* 0x000164000c1e1920 */
.L_x_221:
[----:B------:R-:W-:Y:S05]  /*6bf0*/  BSYNC B1 ;  /* 0x0000000000017941 */ /* 0x000fea0003800000 */
.L_x_220:
[----:B0----5:R-:W-:Y:S01]  /*6c00*/  FMUL R3, R174, R155 ;  /* 0x0000009bae037220 */ /* 0x021fe20000400000 */
[----:B------:R-:W-:Y:S01]  /*6c10*/  ISETP.GT.AND P2, PT, R0, 0x41, P1 ;  /* 0x000000410000780c */ /* 0x000fe20000f44270 */
[----:B------:R-:W-:Y:S02]  /*6c20*/  BSSY B1, `(.L_x_222) ;  /* 0x0000005000017945 */ /* 0x000fe40003800000 */
[----:B------:R-:W-:-:S05]  /*6c30*/  FFMA R3, R58, R154, R3 ;  /* 0x0000009a3a037223 */ /* 0x000fca0000000003 */
[----:B------:R0:W-:Y:S05]  /*6c40*/  @P3 STG.E desc[UR36][R8.64+0x100], R3 ;  /* 0x0001000308003986 */ /* 0x0001ea000c101924 */
[----:B------:R-:W-:Y:S05]  /*6c50*/  @!P2 BRA `(.L_x_223) ;  /* 0x000000000004a947 */ /* 0x000fea0003800000 */
[----:B------:R0:W5:Y:S02]  /*6c60*/  LDG.E.LTC128B R174, desc[UR36][R10.64+0x104] ;  /* 0x000104240aae7981 */ /* 0x000164000c1e1920 */
.L_x_223:
[----:B------:R-:W-:Y:S05]  /*6c70*/  BSYNC B1 ;  /* 0x0000000000017941 */ /* 0x000fea0003800000 */
.L_x_222:
[----:B-----5:R-:W-:Y:S01]  /*6c80*/  FMUL R12, R174, R155 ;  /* 0x0000009bae0c7220 */ /* 0x020fe20000400000 */
[----:B------:R-:W-:Y:S01]  /*6c90*/  ISETP.GT.AND P3, PT, R0, 0x48, P0 ;  /* 0x000000480000780c */ /* 0x000fe20000764270 */
[----:B------:R-:W-:Y:S02]  /*6ca0*/  BSSY B1, `(.L_x_224) ;  /* 0x0000005000017945 */ /* 0x000fe40003800000 */
[----:B------:R-:W-:-:S05]  /*6cb0*/  FFMA R59, R59, R154, R12 ;  /* 0x0000009a3b3b7223 */ /* 0x000fca000000000c */
[----:B------:R0:W-:Y:S05]  /*6cc0*/  @P2 STG.E desc[UR36][R8.64+0x104], R59 ;  /* 0x0001043b08002986 */ /* 0x0001ea000c101924 */
[----:B------:R-:W-:Y:S05]  /*6cd0*/  @!P3 BRA `(.L_x_225) ;  /* 0x000000000004b947 */ /* 0x000fea0003800000 */
[----:B------:R0:W5:Y:S02]  /*6ce0*/  LDG.E.LTC128B R174, desc[UR36][R4.64+0x120] ;  /* 0x0001202404ae7981 */ /* 0x000164000c1e1920 */
.L_x_225:
[----:B------:R-:W-:Y:S05]  /*6cf0*/  BSYNC B1 ;  /* 0x0000000000017941 */ /* 0x000fea0003800000 */
.L_x_224:
[----:B0----5:R-:W-:Y:S01]  /*6d00*/  FMUL R3, R174, R155 ;  /* 0x0000009bae037220 */ /* 0x021fe20000400000 */
[----:B------:R-:W-:Y:S01]  /*6d10*/  ISETP.GT.AND P2, PT, R0, 0x49, P0 ;  /* 0x000000490000780c */ /* 0x000fe20000744270 */
[----:B------:R-:W-:Y:S02]  /*6d20*/  BSSY B1, `(.L_x_226) ;  /* 0x0000005000017945 */ /* 0x000fe40003800000 */
[----:B------:R-:W-:-:S05]  /*6d30*/  FFMA R3, R60, R154, R3 ;  /* 0x0000009a3c037223 */ /* 0x000fca0000000003 */
[----:B------:R0:W-:Y:S05]  /*6d40*/  @P3 STG.E desc[UR36][R6.64+0x120], R3 ;  /* 0x0001200306003986 */ /* 0x0001ea000c101924 */
[----:B------:R-:W-:Y:S05]  /*6d50*/  @!P2 BRA `(.L_x_227) ;  /* 0x000000000004a947 */ /* 0x000fea0003800000 */
[----:B------:R0:W5:Y:S02]  /*6d60*/  LDG.E.LTC128B R174, desc[UR36][R4.64+0x124] ;  /* 0x0001242404ae7981 */ /* 0x000164000c1e1920 */
.L_x_227:
[----:B------:R-:W-:Y:S05]  /*6d70*/  BSYNC B1 ;  /* 0x0000000000017941 */ /* 0x000fea0003800000 */
.L_x_226:
[----:B-----5:R-:W-:Y:S01]  /*6d80*/  FMUL R12, R174, R155 ;  /* 0x0000009bae0c7220 */ /* 0x020fe20000400000 */
[----:B------:R-:W-:Y:S01]  /*6d90*/  ISETP.GT.AND P3, PT, R0, 0x48, P1 ;  /* 0x000000480000780c */ /* 0x000fe20000f64270 */
[----:B------:R-:W-:Y:S02]  /*6da0*/  BSSY B1, `(.L_x_228) ;  /* 0x0000005000017945 */ /* 0x000fe40003800000 */
[----:B------:R-:W-:-:S05]  /*6db0*/  FFMA R61, R61, R154, R12 ;  /* 0x0000009a3d3d7223 */ /* 0x000fca000000000c */
[----:B------:R0:W-:Y:S05]  /*6dc0*/  @P2 STG.E desc[UR36][R6.64+0x124], R61 ;  /* 0x0001243d06002986 */ /* 0x0001ea000c101924 */
[----:B------:R-:W-:Y:S05]  /*6dd0*/  @!P3 BRA `(.L_x_229) ;  /* 0x000000000004b947 */ /* 0x000fea0003800000 */
[----:B------:R0:W5:Y:S02]  /*6de0*/  LDG.E.LTC128B R174, desc[UR36][R10.64+0x120] ;  /* 0x000120240aae7981 */ /* 0x000164000c1e1920 */
.L_x_229:
[----:B------:R-:W-:Y:S05]  /*6df0*/  BSYNC B1 ;  /* 0x0000000000017941 */ /* 0x000fea0003800000 */
.L_x_228:
[----:B0----5:R-:W-:Y:S01]  /*6e00*/  FMUL R3, R174, R155 ;  /* 0x0000009bae037220 */ /* 0x021fe20000400000 */
[----:B------:R-:W-:Y:S01]  /*6e10*/  ISETP.GT.AND P2, PT, R0, 0x49, P1 ;  /* 0x000000490000780c */ /* 0x000fe20000f44270 */
[----:B------:R-:W-:Y:S02]  /*6e20*/  BSSY B1, `(.L_x_230) ;  /* 0x0000005000017945 */ /* 0x000fe40003800000 */
[----:B------:R-:W-:-:S05]  /*6e30*/  FFMA R3, R62, R154, R3 ;  /* 0x0000009a3e037223 */ /* 0x000fca0000000003 */
[----:B------:R0:W-:Y:S05]  /*6e40*/  @P3 STG.E desc[UR36][R8.64+0x120], R3 ;  /* 0x0001200308003986 */ /* 0x0001ea000c101924 */
[----:B------:R-:W-:Y:S05]  /*6e50*/  @!P2 BRA `(.L_x_231) ;  /* 0x000000000004a947 */ /* 0x000fea0003800000 */
[----:B------:R0:W5:Y:S02]  /*6e60*/  LDG.E.LTC128B R174, desc[UR36][R10.64+0x124] ;  /* 0x000124240aae7981 */ /* 0x000164000c1e1920 */
.L_x_231:
[----:B------:R-:W-:Y:S05]  /*6e70*/  BSYNC B1 ;  /* 0x0000000000017941 */ /* 0x000fea0003800000 */
.L_x_230:
[----:B-----5:R-:W-:Y:S01]  /*6e80*/  FMUL R12, R174, R155 ;  /* 0x0000009bae0c7220 */ /* 0x020fe20000400000 */
[----:B------:R-:W-:Y:S01]  /*6e90*/  ISETP.GT.AND P3, PT, R0, 0x50, P0 ;  /* 0x000000500000780c */ /* 0x000fe20000764270 */
[----:B------:R-:W-:Y:S02]  /*6ea0*/  BSSY B1, `(.L_x_232) ;  /* 0x0000005000017945 */ /* 0x000fe40003800000 */
[----:B------:R-:W-:-:S05]  /*6eb0*/  FFMA R63, R63, R154, R12 ;  /* 0x0000009a3f3f7223 */ /* 0x000fca000000000c */
[----:B------:R0:W-:Y:S05]  /*6ec0*/  @P2 STG.E desc[UR36][R8.64+0x124], R63 ;  /* 0x0001243f08002986 */ /* 0x0001ea000c101924 */
[----:B------:R-:W-:Y:S05]  /*6ed0*/  @!P3 BRA `(.L_x_233) ;  /* 0x000000000004b947 */ /* 0x000fea0003800000 */
[----:B------:R0:W5:Y:S02]  /*6ee0*/  LDG.E.LTC128B R174, desc[UR36][R4.64+0x140] ;  /* 0x0001402404ae7981 */ /* 0x000164000c1e1920 */
.L_x_233:
[----:B------:R-:W-:Y:S05]  /*6ef0*/  BSYNC B1 ;  /* 0x0000000000017941 */ /* 0x000fea0003800000 */
.L_x_232:
[----:B0----5:R-:W-:Y:S01]  /*6f00*/  FMUL R3, R174, R155 ;  /* 0x0000009bae037220 */ /* 0x021fe20000400000 */
[----:B------:R-:W-:Y:S01]  /*6f10*/  ISETP.GT.AND P2, PT, R0, 0x51, P0 ;  /* 0x000000510000780c */ /* 0x000fe20000744270 */
[----:B------:R-:W-:Y:S02]  /*6f20*/  BSSY B1, `(.L_x_234) ;  /* 0x0000005000017945 */ /* 0x000fe40003800000 */
[----:B------:R-:W-:-:S05]  /*6f30*/  FFMA R3, R64, R154, R3 ;  /* 0x0000009a40037223 */ /* 0x000fca0000000003 */
[----:B------:R0:W-:Y:S05]  /*6f40*/  @P3 STG.E desc[UR36][R6.64+0x140], R3 ;  /* 0x0001400306003986 */ /* 0x0001ea000c101924 */
[----:B------:R-:W-:Y:S05]  /*6f50*/  @!P2 BRA `(.L_x_235) ;  /* 0x000000000004a947 */ /* 0x000fea0003800000 */
[----:B------:R0:W5:Y:S02]  /*6f60*/  LDG.E.LTC128B R174, desc[UR36][R4.64+0x144] ;  /* 0x0001442404ae7981 */ /* 0x000164000c1e1920 */
.L_x_235:
[----:B------:R-:W-:Y:S05]  /*6f70*/  BSYNC B1 ;  /* 0x0000000000017941 */ /* 0x000fea0003800000 */
.L_x_234:
[----:B-----5:R-:W-:Y:S01]  /*6f80*/  FMUL R12, R174, R155 ;  /* 0x0000009bae0c7220 */ /* 0x020fe20000400000 */
[----:B------:R-:W-:Y:S01]  /*6f90*/  ISETP.GT.AND P3, PT, R0, 0x50, P1 ;  /* 0x000000500000780c */ /* 0x000fe20000f64270 */
[----:B------:R-:W-:Y:S02]  /*6fa0*/  BSSY B1, `(.L_x_236) ;  /* 0x0000005000017945 */ /* 0x000fe40003800000 */
[----:B------:R-:W-:-:S05]  /*6fb0*/  FFMA R65, R65, R154, R12 ;  /* 0x0000009a41417223 */ /* 0x000fca000000000c */
[----:B------:R0:W-:Y:S05]  /*6fc0*/  @P2 STG.E desc[UR36][R6.64+0x144], R65 ;  /* 0x0001444106002986 */ /* 0x0001ea000c101924 */
[----:B------:R-:W-:Y:S05]  /*6fd0*/  @!P3 BRA `(.L_x_237) ;  /* 0x000000000004b947 */ /* 0x000fea0003800000 */
[----:B------:R0:W5:Y:S02]  /*6fe0*/  LDG.E.LTC128B R174, desc[UR36][R10.64+0x140] ;  /* 0x000140240aae7981 */ /* 0x000164000c1e1920 */
.L_x_237:
[----:B------:R-:W-:Y:S05]  /*6ff0*/  BSYNC B1 ;  /* 0x0000000000017941 */ /* 0x000fea0003800000 */
.L_x_236:
[----:B0----5:R-:W-:Y:S01]  /*7000*/  FMUL R3, R174, R155 ;  /* 0x0000009bae037220 */ /* 0x021fe20000400000 */
[----:B------:R-:W-:Y:S01]  /*7010*/  ISETP.GT.AND P2, PT, R0, 0x51, P1 ;  /* 0x000000510000780c */ /* 0x000fe20000f44270 */
[----:B------:R-:W-:Y:S02]  /*7020*/  BSSY B1, `(.L_x_238) ;  /* 0x0000005000017945 */ /* 0x000fe40003800000 */
[----:B------:R-:W-:-:S05]  /*7030*/  FFMA R3, R66, R154, R3 ;  /* 0x0000009a42037223 */ /* 0x000fca0000000003 */
[----:B------:R0:W-:Y:S05]  /*7040*/  @P3 STG.E desc[UR36][R8.64+0x140], R3 ;  /* 0x0001400308003986 */ /* 0x0001ea000c101924 */
[----:B------:R-:W-:Y:S05]  /*7050*/  @!P2 BRA `(.L_x_239) ;  /* 0x000000000004a947 */ /* 0x000fea0003800000 */
[----:B------:R0:W5:Y:S02]  /*7060*/  LDG.E.LTC128B R174, desc[UR36][R10.64+0x144] ;  /* 0x000144240aae7981 */ /* 0x000164000c1e1920 */
.L_x_239:
[----:B------:R-:W-:Y:S05]  /*7070*/  BSYNC B1 ;  /* 0x0000000000017941 */ /* 0x000fea0003800000 */
.L_x_238:
[----:B-----5:R-:W-:Y:S01]  /*7080*/  FMUL R12, R174, R155 ;  /* 0x0000009bae0c7220 */ /* 0x020fe20000400000 */
[----:B------:R-:W-:Y:S01]  /*7090*/  ISETP.GT.AND P3, PT, R0, 0x58, P0 ;  /* 0x000000580000780c */ /* 0x000fe20000764270 */
[----:B------:R-:W-:Y:S02]  /*70a0*/  BSSY B1, `(.L_x_240) ;  /* 0x0000005000017945 */ /* 0x000fe40003800000 */
[----:B------:R-:W-:-:S05]  /*70b0*/  FFMA R67, R67, R154, R12 ;  /* 0x0000009a43437223 */ /* 0x000fca000000000c */
[----:B------:R0:W-:Y:S05]  /*70c0*/  @P2 STG.E desc[UR36][R8.64+0x144], R67 ;  /* 0x0001444308002986 */ /* 0x0001ea000c101924 */
[----:B------:R-:W-:Y:S05]  /*70d0*/  @!P3 BRA `(.L_x_241) ;  /* 0x000000000004b947 */ /* 0x000fea0003800000 */
[----:B------:R0:W5:Y:S02]  /*70e0*/  LDG.E.LTC128B R174, desc[UR36][R4.64+0x160] ;  /* 0x0001602404ae7981 */ /* 0x000164000c1e1920 */
.L_x_241:
[----:B------:R-:W-:Y:S05]  /*70f0*/  BSYNC B1 ;  /* 0x0000000000017941 */ /* 0x000fea0003800000 */
.L_x_240:
[----:B0----5:R-:W-:Y:S01]  /*7100*/  FMUL R3, R174, R155 ;  /* 0x0000009bae037220 */ /* 0x021fe20000400000 */
[----:B------:R-:W-:Y:S01]  /*7110*/  ISETP.GT.AND P2, PT, R0, 0x59, P0 ;  /* 0x000000590000780c */ /* 0x000fe20000744270 */
[----:B------:R-:W-:Y:S02]  /*7120*/  BSSY B1, `(.L_x_242) ;  /* 0x0000005000017945 */ /* 0x000fe40003800000 */
[----:B------:R-:W-:-:S05]  /*7130*/  FFMA R3, R68, R154, R3 ;  /* 0x0000009a44037223 */ /* 0x000fca0000000003 */
[----:B------:R0:W-:Y:S05]  /*7140*/  @P3 STG.E desc[UR36][R6.64+0x160], R3 ;  /* 0x0001600306003986 */ /* 0x0001ea000c101924 */
[----:B------:R-:W-:Y:S05]  /*7150*/  @!P2 BRA `(.L_x_243) ;  /* 0x000000000004a947 */ /* 0x000fea0003800000 */
[----:B------:R0:W5:Y:S02]  /*7160*/  LDG.E.LTC128B R174, desc[UR36][R4.64+0x164] ;  /* 0x0001642404ae7981 */ /* 0x000164000c1e1920 */
.L_x_243:
[----:B------:R-:W-:Y:S05]  /*7170*/  BSYNC B1 ;  /* 0x0000000000017941 */ /* 0x000fea0003800000 */
.L_x_242:
[----:B-----5:R-:W-:Y:S01]  /*7180*/  FMUL R12, R174, R155 ;  /* 0x0000009bae0c7220 */ /* 0x020fe20000400000 */
[----:B------:R-:W-:Y:S01]  /*7190*/  ISETP.GT.AND P3, PT, R0, 0x58, P1 ;  /* 0x000000580000780c */ /* 0x000fe20000f64270 */
[----:B------:R-:W-:Y:S02]  /*71a0*/  BSSY B1, `(.L_x_244) ;  /* 0x0000005000017945 */ /* 0x000fe40003800000 */
[----:B------:R-:W-:-:S05]  /*71b0*/  FFMA R69, R69, R154, R12 ;  /* 0x0000009a45457223 */ /* 0x000fca000000000c */
[----:B------:R0:W-:Y:S05]  /*71c0*/  @P2 STG.E desc[UR36][R6.64+0x164], R69 ;  /* 0x0001644506002986 */ /* 0x0001ea000c101924 */
[----:B------:R-:W-:Y:S05]  /*71d0*/  @!P3 BRA `(.L_x_245) ;  /* 0x000000000004b947 */ /* 0x000fea0003800000 */
[----:B------:R0:W5:Y:S02]  /*71e0*/  LDG.E.LTC128B R174, desc[UR36][R10.64+0x160] ;  /* 0x000160240aae7981 */ /* 0x000164000c1e1920 */
.L_x_245:
[----:B------:R-:W-:Y:S05]  /*71f0*/  BSYNC B1 ;  /* 0x0000000000017941 */ /* 0x000fea0003800000 */
.L_x_244:
[----:B0----5:R-:W-:Y:S01]  /*7200*/  FMUL R3, R174, R155 ;  /* 0x0000009bae037220 */ /* 0x021fe20000400000 */
[----:B------:R-:W-:Y:S01]  /*7210*/  ISETP.GT.AND P2, PT, R0, 0x59, P1 ;  /* 0x000000590000780c */ /* 0x000fe20000f44270 */
[----:B------:R-:W-:Y:S02]  /*7220*/  BSSY B1, `(.L_x_246) ;  /* 0x0000005000017945 */ /* 0x000fe40003800000 */
[----:B------:R-:W-:-:S05]  /*7230*/  FFMA R3, R70, R154, R3 ;  /* 0x0000009a46037223 */ /* 0x000fca0000000003 */
[----:B------:R0:W-:Y:S05]  /*7240*/  @P3 STG.E desc[UR36][R8.64+0x160], R3 ;  /* 0x0001600308003986 */ /* 0x0001ea000c101924 */
[----:B------:R-:W-:Y:S05]  /*7250*/  @!P2 BRA `(.L_x_247) ;  /* 0x000000000004a947 */ /* 0x000fea0003800000 */
[----:B------:R0:W5:Y:S02]  /*7260*/  LDG.E.LTC128B R174, desc[UR36][R10.64+0x164] ;  /* 0x000164240aae7981 */ /* 0x000164000c1e1920 */
.L_x_247:
[----:B------:R-:W-:Y:S05]  /*7270*/  BSYNC B1 ;  /* 0x0000000000017941 */ /* 0x000fea0003800000 */
.L_x_246:
[----:B-----5:R-:W-:Y:S01]  /*7280*/  FMUL R12, R174, R155 ;  /* 0x0000009bae0c7220 */ /* 0x020fe20000400000 */
[----:B------:R-:W-:Y:S01]  /*7290*/  ISETP.GT.AND P3, PT, R0, 0x60, P0 ;  /* 0x000000600000780c */ /* 0x000fe20000764270 */
[----:B------:R-:W-:Y:S02]  /*72a0*/  BSSY B1, `(.L_x_248) ;  /* 0x0000005000017945 */ /* 0x000fe40003800000 */
[----:B------:R-:W-:-:S05]  /*72b0*/  FFMA R71, R71, R154, R12 ;  /* 0x0000009a47477223 */ /* 0x000fca000000000c */
[----:B------:R0:W-:Y:S05]  /*72c0*/  @P2 STG.E desc[UR36][R8.64+0x164], R71 ;  /* 0x0001644708002986 */ /* 0x0001ea000c101924 */
[----:B------:R-:W-:Y:S05]  /*72d0*/  @!P3 BRA `(.L_x_249) ;  /* 0x000000000004b947 */ /* 0x000fea0003800000 */
[----:B------:R0:W5:Y:S02]  /*72e0*/  LDG.E.LTC128B R174, desc[UR36][R4.64+0x180] ;  /* 0x0001802404ae7981 */ /* 0x000164000c1e1920 */
.L_x_249:
[----:B------:R-:W-:Y:S05]  /*72f0*/  BSYNC B1 ;  /* 0x0000000000017941 */ /* 0x000fea0003800000 */
.L_x_248:
[----:B0----5:R-:W-:Y:S01]  /*7300*/  FMUL R3, R174, R155 ;  /* 0x0000009bae037220 */ /* 0x021fe20000400000 */
[----:B------:R-:W-:Y:S01]  /*7310*/  ISETP.GT.AND P2, PT, R0, 0x61, P0 ;  /* 0x000000610000780c */ /* 0x000fe20000744270 */
[----:B------:R-:W-:Y:S02]  /*7320*/  BSSY B1, `(.L_x_250) ;  /* 0x0000005000017945 */ /* 0x000fe40003800000 */
[----:B------:R-:W-:-:S05]  /*7330*/  FFMA R3, R72, R154, R3 ;  /* 0x0000009a48037223 */ /* 0x000fca0000000003 */
[----:B------:R0:W-:Y:S05]  /*7340*/  @P3 STG.E desc[UR36][R6.64+0x180], R3 ;  /* 0x0001800306003986 */ /* 0x0001ea000c101924 */
[----:B------:R-:W-:Y:S05]  /*7350*/  @!P2 BRA `(.L_x_251) ;  /* 0x000000000004a947 */ /* 0x000fea0003800000 */
[----:B------:R0:W5:Y:S02]  /*7360*/  LDG.E.LTC128B R174, desc[UR36][R4.64+0x184] ;  /* 0x0001842404ae7981 */ /* 0x000164000c1e1920 */
.L_x_251:
[----:B------:R-:W-:Y:S05]  /*7370*/  BSYNC B1 ;  /* 0x0000000000017941 */ /* 0x000fea0003800000 */
.L_x_250:
[----:B-----5:R-:W-:Y:S01]  /*7380*/  FMUL R12, R174, R155 ;  /* 0x0000009bae0c7220 */ /* 0x020fe20000400000 */
[----:B------:R-:W-:Y:S01]  /*7390*/  ISETP.GT.AND P3, PT, R0, 0x60, P1 ;  /* 0x000000600000780c */ /* 0x000fe20000f64270 */
[----:B------:R-:W-:Y:S02]  /*73a0*/  BSSY B1, `(.L_x_252) ;  /* 0x0000005000017945 */ /* 0x000fe40003800000 */
[----:B------:R-:W-:-:S05]  /*73b0*/  FFMA R73, R73, R154, R12 ;  /* 0x0000009a49497223 */ /* 0x000fca000000000c */
[----:B------:R0:W-:Y:S05]  /*73c0*/  @P2 STG.E desc[UR36][R6.64+0x184], R73 ;  /* 0x0001844906002986 */ /* 0x0001ea000c101924 */
[----:B------:R-:W-:Y:S05]  /*73d0*/  @!P3 BRA `(.L_x_253) ;  /* 0x000000000004b947 */ /* 0x000fea0003800000 */
[----:B------:R0:W5:Y:S02]  /*73e0*/  LDG.E.LTC128B R174, desc[UR36][R10.64+0x180] ;  /* 0x000180240aae7981 */ /* 0x000164000c1e1920 */
.L_x_253:
[----:B------:R-:W-:Y:S05]  /*73f0*/  BSYNC B1 ;  /* 0x0000000000017941 */ /* 0x000fea0003800000 */
.L_x_252:
[----:B0----5:R-:W-:Y:S01]  /*7400*/  FMUL R3, R174, R155 ;  /* 0x0000009bae037220 */ /* 0x021fe20000400000 */
[----:B------:R-:W-:Y:S01]  /*7410*/  ISETP.GT.AND P2, PT, R0, 0x61, P1 ;  /* 0x000000610000780c */ /* 0x000fe20000f44270 */
[----:B------:R-:W-:Y:S02]  /*7420*/  BSSY B1, `(.L_x_254) ;  /* 0x0000005000017945 */ /* 0x000fe40003800000 */
[----:B------:R-:W-:-:S05]  /*7430*/  FFMA R3, R74, R154, R3 ;  /* 0x0000009a4a037223 */ /* 0x000fca0000000003 */
[----:B------:R0:W-:Y:S05]  /*7440*/  @P3 STG.E desc[UR36][R8.64+0x180], R3 ;  /* 0x0001800308003986 */ /* 0x0001ea000c101924 */
[----:B------:R-:W-:Y:S05]  /*7450*/  @!P2 BRA `(.L_x_255) ;  /* 0x000000000004a947 */ /* 0x000fea0003800000 */
[----:B------:R0:W5:Y:S02]  /*7460*/  LDG.E.LTC128B R174, desc[UR36][R10.64+0x184] ;  /* 0x000184240aae7981 */ /* 0x000164000c1e1920 */
.L_x_255:
[----:B------:R-:W-:Y:S05]  /*7470*/  BSYNC B1 ;  /* 0x0000000000017941 */ /* 0x000fea0003800000 */
.L_x_254:
[----:B-----5:R-:W-:Y:S01]  /*7480*/  FMUL R12, R174, R155 ;  /* 0x0000009bae0c7220 */ /* 0x020fe20000400000 */
[----:B------:R-:W-:Y:S01]  /*7490*/  ISETP.GT.AND P3, PT, R0, 0x68, P0 ;  /* 0x000000680000780c */ /* 0x000fe20000764270 */
[----:B------:R-:W-:Y:S02]  /*74a0*/  BSSY B1, `(.L_x_256) ;  /* 0x0000005000017945 */ /* 0x000fe40003800000 */
[----:B------:R-:W-:-:S05]  /*74b0*/  FFMA R75, R75, R154, R12 ;  /* 0x0000009a4b4b7223 */ /* 0x000fca000000000c */
[----:B------:R0:W-:Y:S05]  /*74c0*/  @P2 STG.E desc[UR36][R8.64+0x184], R75 ;  /* 0x0001844b08002986 */ /* 0x0001ea000c101924 */
[----:B------:R-:W-:Y:S05]  /*74d0*/  @!P3 BRA `(.L_x_257) ;  /* 0x000000000004b947 */ /* 0x000fea0003800000 */
[----:B------:R0:W5:Y:S02]  /*74e0*/  LDG.E.LTC128B R174, desc[UR36][R4.64+0x1a0] ;  /* 0x0001a02404ae7981 */ /* 0x000164000c1e1920 */
.L_x_257:
[----:B------:R-:W-:Y:S05]  /*74f0*/  BSYNC B1 ;  /* 0x0000000000017941 */ /* 0x000fea0003800000 */
.L_x_256:
[----:B0----5:R-:W-:Y:S01]  /*7500*/  FMUL R3, R174, R155 ;  /* 0x0000009bae037220 */ /* 0x021fe20000400000 */
[----:B------:R-:W-:Y:S01]  /*7510*/  ISETP.GT.AND P2, PT, R0, 0x69, P0 ;  /* 0x000000690000780c */ /* 0x000fe20000744270 */
[----:B------:R-:W-:Y:S02]  /*7520*/  BSSY B1, `(.L_x_258) ;  /* 0x0000005000017945 */ /* 0x000fe40003800000 */
[----:B------:R-:W-:-:S05]  /*7530*/  FFMA R3, R76, R154, R3 ;  /* 0x0000009a4c037223 */ /* 0x000fca0000000003 */
[----:B------:R0:W-:Y:S05]  /*7540*/  @P3 STG.E desc[UR36][R6.64+0x1a0], R3 ;  /* 0x0001a00306003986 */ /* 0x0001ea000c101924 */
[----:B------:R-:W-:Y:S05]  /*7550*/  @!P2 BRA `(.L_x_259) ;  /* 0x000000000004a947 */ /* 0x000fea0003800000 */
[----:B------:R0:W5:Y:S02]  /*7560*/  LDG.E.LTC128B R174, desc[UR36][R4.64+0x1a4] ;  /* 0x0001a42404ae7981 */ /* 0x000164000c1e1920 */
.L_x_259:
[----:B------:R-:W-:Y:S05]  /*7570*/  BSYNC B1 ;  /* 0x0000000000017941 */ /* 0x000fea0003800000 */
.L_x_258:
[----:B-----5:R-:W-:Y:S01]  /*7580*/  FMUL R12, R174, R155 ;  /* 0x0000009bae0c7220 */ /* 0x020fe20000400000 */
[----:B------:R-:W-:Y:S01]  /*7590*/  ISETP.GT.AND P3, PT, R0, 0x68, P1 ;  /* 0x000000680000780c */ /* 0x000fe20000f64270 */
[----:B------:R-:W-:Y:S02]  /*75a0*/  BSSY B1, `(.L_x_260) ;  /* 0x0000005000017945 */ /* 0x000fe40003800000 */
[----:B------:R-:W-:-:S05]  /*75b0*/  FFMA R77, R77, R154, R12 ;  /* 0x0000009a4d4d7223 */ /* 0x000fca000000000c */
[----:B------:R0:W-:Y:S05]  /*75c0*/  @P2 STG.E desc[UR36][R6.64+0x1a4], R77 ;  /* 0x0001a44d06002986 */ /* 0x0001ea000c101924 */
[----:B------:R-:W-:Y:S05]  /*75d0*/  @!P3 BRA `(.L_x_261) ;  /* 0x000000000004b947 */ /* 0x000fea0003800000 */
[----:B------:R0:W5:Y:S02]  /*75e0*/  LDG.E.LTC128B R174, desc[UR36][R10.64+0x1a0] ;  /* 0x0001a0240aae7981 */ /* 0x000164000c1e1920 */
.L_x_261:
[----:B------:R-:W-:Y:S05]  /*75f0*/  BSYNC B1 ;  /* 0x0000000000017941 */ /* 0x000fea0003800000 */
.L_x_260:
[----:B0----5:R-:W-:Y:S01]  /*7600*/  FMUL R3, R174, R155 ;  /* 0x0000009bae037220 */ /* 0x021fe20000400000 */
[----:B------:R-:W-:Y:S01]  /*7610*/  ISETP.GT.AND P2, PT, R0, 0x69, P1 ;  /* 0x000000690000780c */ /* 0x000fe20000f44270 */
[----:B------:R-:W-:Y:S02]  /*7620*/  BSSY B1, `(.L_x_262) ;  /* 0x0000005000017945 */ /* 0x000fe40003800000 */
[----:B------:R-:W-:-:S05]  /*7630*/  FFMA R3, R78, R154, R3 ;  /* 0x0000009a4e037223 */ /* 0x000fca0000000003 */
[----:B------:R0:W-:Y:S05]  /*7640*/  @P3 STG.E desc[UR36][R8.64+0x1a0], R3 ;  /* 0x0001a00308003986 */ /* 0x0001ea000c101924 */
[----:B------:R-:W-:Y:S05]  /*7650*/  @!P2 BRA `(.L_x_263) ;  /* 0x000000000004a947 */ /* 0x000fea0003800000 */
[----:B------:R0:W5:Y:S02]  /*7660*/  LDG.E.LTC128B R174, desc[UR36][R10.64+0x1a4] ;  /* 0x0001a4240aae7981 */ /* 0x000164000c1e1920 */
.L_x_263:
[----:B------:R-:W-:Y:S05]  /*7670*/  BSYNC B1 ;  /* 0x0000000000017941 */ /* 0x000fea0003800000 */
.L_x_262:
[----:B-----5:R-:W-:Y:S01]  /*7680*/  FMUL R12, R174, R155 ;  /* 0x0000009bae0c7220 */ /* 0x020fe20000400000 */
[----:B------:R-:W-:Y:S01]  /*7690*/  ISETP.GT.AND P3, PT, R0, 0x70, P0 ;  /* 0x000000700000780c */ /* 0x000fe20000764270 */
[----:B------:R-:W-:Y:S02]  /*76a0*/  BSSY B1, `(.L_x_264) ;  /* 0x0000005000017945 */ /* 0x000fe40003800000 */
[----:B------:R-:W-:-:S05]  /*76b0*/  FFMA R79, R79, R154, R12 ;  /* 0x0000009a4f4f7223 */ /* 0x000fca000000000c */
[----:B------:R0:W-:Y:S05]  /*76c0*/  @P2 STG.E desc[UR36][R8.64+0x1a4], R79 ;  /* 0x0001a44f08002986 */ /* 0x0001ea000c101924 */
[----:B------:R-:W-:Y:S05]  /*76d0*/  @!P3 BRA `(.L_x_265) ;  /* 0x000000000004b947 */ /* 0x000fea0003800000 */
[----:B------:R0:W5:Y:S02]  /*76e0*/  LDG.E.LTC128B R174, desc[UR36][R4.64+0x1c0] ;  /* 0x0001c02404ae7981 */ /* 0x000164000c1e1920 */
.L_x_265:
[----:B------:R-:W-:Y:S05]  /*76f0*/  BSYNC B1 ;  /* 0x0000000000017941 */ /* 0x000fea0003800000 */
.L_x_264:
[----:B0----5:R-:W-:Y:S01]  /*7700*/  FMUL R3, R174, R155 ;  /* 0x0000009bae037220 */ /* 0x021fe20000400000 */
[----:B------:R-:W-:Y:S01]  /*7710*/  ISETP.GT.AND P2, PT, R0, 0x71, P0 ;  /* 0x000000710000780c */ /* 0x000fe20000744270 */
[----:B------:R-:W-:Y:S02]  /*7720*/  BSSY B1, `(.L_x_266) ;  /* 0x0000005000017945 */ /* 0x000fe40003800000 */
[----:B------:R-:W-:-:S05]  /*7730*/  FFMA R3, R80, R154, R3 ;  /* 0x0000009a50037223 */ /* 0x000fca0000000003 */
[----:B------:R0:W-:Y:S05]  /*7740*/  @P3 STG.E desc[UR36][R6.64+0x1c0], R3 ;  /* 0x0001c00306003986 */ /* 0x0001ea000c101924 */
[----:B------:R-:W-:Y:S05]  /*7750*/  @!P2 BRA `(.L_x_267) ;  /* 0x000000000004a947 */ /* 0x000fea0003800000 */
[----:B------:R0:W5:Y:S02]  /*7760*/  LDG.E.LTC128B R174, desc[UR36][R4.64+0x1c4] ;  /* 0x0001c42404ae7981 */ /* 0x000164000c1e1920 */
.L_x_267:
[----:B------:R-:W-:Y:S05]  /*7770*/  BSYNC B1 ;  /* 0x0000000000017941 */ /* 0x000fea0003800000 */
.L_x_266:
[----:B-----5:R-:W-:Y:S01]  /*7780*/  FMUL R12, R174, R155 ;  /* 0x0000009bae0c7220 */ /* 0x020fe20000400000 */
[----:B------:R-:W-:Y:S01]  /*7790*/  ISETP.GT.AND P3, PT, R0, 0x70, P1 ;  /* 0x000000700000780c */ /* 0x000fe20000f64270 */
[----:B------:R-:W-:Y:S02]  /*77a0*/  BSSY B1, `(.L_x_268) ;  /* 0x0000005000017945 */ /* 0x000fe40003800000 */
[----:B------:R-:W-:-:S05]  /*77b0*/  FFMA R81, R81, R154, R12 ;  /* 0x0000009a51517223 */ /* 0x000fca000000000c */
[----:B------:R0:W-:Y:S05]  /*77c0*/  @P2 STG.E desc[UR36][R6.64+0x1c4], R81 ;  /* 0x0001c45106002986 */ /* 0x0001ea000c101924 */
[----:B------:R-:W-:Y:S05]  /*77d0*/  @!P3 BRA `(.L_x_269) ;  /* 0x000000000004b947 */ /* 0x000fea0003800000 */
[----:B------:R0:W5:Y:S02]  /*77e0*/  LDG.E.LTC128B R174, desc[UR36][R10.64+0x1c0] ;  /* 0x0001c0240aae7981 */ /* 0x000164000c1e1920 */
.L_x_269:
[----:B------:R-:W-:Y:S05]  /*77f0*/  BSYNC B1 ;  /* 0x0000000000017941 */ /* 0x000fea0003800000 */
.L_x_268:
[----:B0----5:R-:W-:Y:S01]  /*7800*/  FMUL R3, R174, R155 ;  /* 0x0000009bae037220 */ /* 0x021fe20000400000 */
[----:B------:R-:W-:Y:S01]  /*7810*/  ISETP.GT.AND P2, PT, R0, 0x71, P1 ;  /* 0x000000710000780c */ /* 0x000fe20000f44270 */
[----:B------:R-:W-:Y:S02]  /*7820*/  BSSY B1, `(.L_x_270) ;  /* 0x0000005000017945 */ /* 0x000fe40003800000 */
[----:B------:R-:W-:-:S05]  /*7830*/  FFMA R3, R82, R154, R3 ;  /* 0x0000009a52037223 */ /* 0x000fca0000000003 */
[----:B------:R0:W-:Y:S05]  /*7840*/  @P3 STG.E desc[UR36][R8.64+0x1c0], R3 ;  /* 0x0001c00308003986 */ /* 0x0001ea000c101924 */
[----:B------:R-:W-:Y:S05]  /*7850*/  @!P2 BRA `(.L_x_271) ;  /* 0x000000000004a947 */ /* 0x000fea0003800000 */
[----:B------:R0:W5:Y:S02]  /*7860*/  LDG.E.LTC128B R174, desc[UR36][R10.64+0x1c4] ;  /* 0x0001c4240aae7981 */ /* 0x000164000c1e1920 */
.L_x_271:
[----:B------:R-:W-:Y:S05]  /*7870*/  BSYNC B1 ;  /* 0x0000000000017941 */ /* 0x000fea0003800000 */
.L_x_270:
[----:B-----5:R-:W-:Y:S01]  /*7880*/  FMUL R12, R174, R155 ;  /* 0x0000009bae0c7220 */ /* 0x020fe20000400000 */
[----:B------:R-:W-:Y:S01]  /*7890*/  ISETP.GT.AND P3, PT, R0, 0x78, P0 ;  /* 0x000000780000780c */ /* 0x000fe20000764270 */
[----:B------:R-:W-:Y:S02]  /*78a0*/  BSSY B1, `(.L_x_272) ;  /* 0x0000005000017945 */ /* 0x000fe40003800000 */
[----:B------:R-:W-:-:S05]  /*78b0*/  FFMA R83, R83, R154, R12 ;  /* 0x0000009a53537223 */ /* 0x000fca000000000c */
[----:B------:R0:W-:Y:S05]  /*78c0*/  @P2 STG.E desc[UR36][R8.64+0x1c4], R83 ;  /* 0x0001c45308002986 */ /* 0x0001ea000c101924 */
[----:B------:R-:W-:Y:S05]  /*78d0*/  @!P3 BRA `(.L_x_273) ;  /* 0x000000000004b947 */ /* 0x000fea0003800000 */
[----:B------:R0:W5:Y:S02]  /*78e0*/  LDG.E.LTC128B R174, desc[UR36][R4.64+0x1e0] ;  /* 0x0001e02404ae7981 */ /* 0x000164000c1e1920 */
.L_x_273:
[----:B------:R-:W-:Y:S05]  /*78f0*/  BSYNC B1 ;  /* 0x0000000000017941 */ /* 0x000fea0003800000 */
.L_x_272:
[----:B0----5:R-:W-:Y:S01]  /*7900*/  FMUL R3, R174, R155 ;  /* 0x0000009bae037220 */ /* 0x021fe20000400000 */
[----:B------:R-:W-:Y:S01]  /*7910*/  ISETP.GT.AND P0, PT, R0, 0x79, P0 ;  /* 0x000000790000780c */ /* 0x000fe20000704270 */
[----:B------:R-:W-:Y:S02]  /*7920*/  BSSY B1, `(.L_x_274) ;  /* 0x0000005000017945 */ /* 0x000fe40003800000 */
[----:B------:R-:W-:-:S05]  /*7930*/  FFMA R3, R84, R154, R3 ;  /* 0x0000009a54037223 */ /* 0x000fca0000000003 */
[----:B------:R0:W-:Y:S05]  /*7940*/  @P3 STG.E desc[UR36][R6.64+0x1e0], R3 ;  /* 0x0001e00306003986 */ /* 0x0001ea000c101924 */
[----:B------:R-:W-:Y:S05]  /*7950*/  @!P0 BRA `(.L_x_275) ;  /* 0x0000000000048947 */ /* 0x000fea0003800000 */
[----:B------:R0:W5:Y:S02]  /*7960*/  LDG.E.LTC128B R174, desc[UR36][R4.64+0x1e4] ;  /* 0x0001e42404ae7981 */ /* 0x000164000c1e1920 */
.L_x_275:
[----:B------:R-:W-:Y:S05]  /*7970*/  BSYNC B1 ;  /* 0x0000000000017941 */ /* 0x000fea0003800000 */
.L_x_274:
[----:B0-2--5:R-:W-:Y:S01]  /*7980*/  FMUL R4, R174, R155 ;  /* 0x0000009bae047220 */ /* 0x025fe20000400000 */
[----:B------:R-:W-:Y:S01]  /*7990*/  ISETP.GT.AND P2, PT, R0, 0x78, P1 ;  /* 0x000000780000780c */ /* 0x000fe20000f44270 */
[----:B------:R-:W-:Y:S02]  /*79a0*/  BSSY B1, `(.L_x_276) ;  /* 0x0000005000017945 */ /* 0x000fe40003800000 */
[----:B------:R-:W-:-:S05]  /*79b0*/  FFMA R85, R85, R154, R4 ;  /* 0x0000009a55557223 */ /* 0x000fca0000000004 */
[----:B------:R0:W-:Y:S05]  /*79c0*/  @P0 STG.E desc[UR36][R6.64+0x1e4], R85 ;  /* 0x0001e45506000986 */ /* 0x0001ea000c101924 */
[----:B------:R-:W-:Y:S05]  /*79d0*/  @!P2 BRA `(.L_x_277) ;  /* 0x000000000004a947 */ /* 0x000fea0003800000 */
[----:B------:R2:W5:Y:S02]  /*79e0*/  LDG.E.LTC128B R174, desc[UR36][R10.64+0x1e0] ;  /* 0x0001e0240aae7981 */ /* 0x000564000c1e1920 */
.L_x_277:
[----:B------:R-:W-:Y:S05]  /*79f0*/  BSYNC B1 ;  /* 0x0000000000017941 */ /* 0x000fea0003800000 */
.L_x_276:
[----:B-----5:R-:W-:Y:S01]  /*7a00*/  FMUL R3, R174, R155 ;  /* 0x0000009bae037220 */ /* 0x020fe20000400000 */
[----:B------:R-:W-:Y:S01]  /*7a10*/  @P2 IMAD.MOV.U32 R4, RZ, RZ, R8 ;  /* 0x000000ffff042224 */ /* 0x000fe200078e0008 */
[----:B------:R-:W-:Y:S01]  /*7a20*/  @P2 MOV R5, R9 ;  /* 0x0000000900052202 */ /* 0x000fe20000000f00 */
[----:B------:R-:W-:Y:S01]  /*7a30*/  BSSY B1, `(.L_x_278) ;  /* 0x0000006000017945 */ /* 0x000fe20003800000 */
[----:B------:R-:W-:Y:S01]  /*7a40*/  FFMA R3, R86, R154, R3 ;  /* 0x0000009a56037223 */ /* 0x000fe20000000003 */
[----:B------:R-:W-:-:S04]  /*7a50*/  ISETP.GT.AND P1, PT, R0, 0x79, P1 ;  /* 0x000000790000780c */ /* 0x000fc80000f24270 */
[----:B------:R0:W-:Y:S09]  /*7a60*/  @P2 STG.E desc[UR36][R4.64+0x1e0], R3 ;  /* 0x0001e00304002986 */ /* 0x0001f2000c101924 */
[----:B------:R-:W-:Y:S05]  /*7a70*/  @!P1 BRA `(.L_x_279) ;  /* 0x0000000000049947 */ /* 0x000fea0003800000 */
[----:B------:R0:W5:Y:S02]  /*7a80*/  LDG.E.LTC128B R174, desc[UR36][R10.64+0x1e4] ;  /* 0x0001e4240aae7981 */ /* 0x000164000c1e1920 */
.L_x_279:
[----:B------:R-:W-:Y:S05]  /*7a90*/  BSYNC B1 ;  /* 0x0000000000017941 */ /* 0x000fea0003800000 */
.L_x_278:
[----:B-----5:R-:W-:-:S04]  /*7aa0*/  FMUL R174, R174, R155 ;  /* 0x0000009baeae7220 */ /* 0x020fc80000400000 */
[----:B------:R-:W-:Y:S01]  /*7ab0*/  FFMA R87, R87, R154, R174 ;  /* 0x0000009a57577223 */ /* 0x000fe200000000ae */
[----:B------:R-:W-:Y:S06]  /*7ac0*/  @!P1 BRA `(.L_x_280) ;  /* 0x0000001c002c9947 */ /* 0x000fec0003800000 */
[----:B------:R0:W-:Y:S01]  /*7ad0*/  STG.E desc[UR36][R8.64+0x1e4], R87 ;  /* 0x0001e45708007986 */ /* 0x0001e2000c101924 */
[----:B------:R-:W-:Y:S05]  /*7ae0*/  BRA `(.L_x_280) ;  /* 0x0000001c00247947 */ /* 0x000fea0003800000 */
.L_x_29:
[----:B------:R-:W-:Y:S01]  /*7af0*/  ULDC.64 UR4, c[0x0][0x5c0] ;  /* 0x0001700000047ab9 */ /* 0x000fe20000000a00 */
[----:B------:R-:W-:Y:S01]  /*7b00*/  ISETP.GT.AND P4, PT, R0, 0x1, P0 ;  /* 0x000000010000780c */ /* 0x000fe20000784270 */
[-C--:B------:R-:W-:Y:S01]  /*7b10*/  FMUL R13, R88, R154.reuse ;  /* 0x0000009a580d7220 */ /* 0x080fe20000400000 */
[----:B------:R-:W-:Y:S01]  /*7b20*/  LEA R8, P1, R168, UR4, 0x2 ;  /* 0x00000004a8087c11 */ /* 0x000fe2000f8210ff */
[----:B------:R-:W-:Y:S01]  /*7b30*/  IMAD.SHL.U32 R7, R4, 0x20, RZ ;  /* 0x0000002004077824 */ /* 0x000fe200078e00ff */
[----:B------:R-:W-:Y:S01]  /*7b40*/  ISETP.GT.AND P2, PT, R3, 0x8, PT ;  /* 0x000000080300780c */ /* 0x000fe20003f44270 */
[-C--:B------:R-:W-:Y:S01]  /*7b50*/  FMUL R89, R89, R154.reuse ;  /* 0x0000009a59597220 */ /* 0x080fe20000400000 */
[----:B------:R-:W-:Y:S01]  /*7b60*/  LEA.HI.X R9, R168, UR5, R171, 0x2, P1 ;  /* 0x00000005a8097c11 */ /* 0x000fe200088f14ab */
[-C--:B------:R-:W-:Y:S01]  /*7b70*/  FMUL R91, R91, R154.reuse ;  /* 0x0000009a5b5b7220 */ /* 0x080fe20000400000 */
[----:B------:R-:W-:Y:S01]  /*7b80*/  ISETP.GT.AND P1, PT, R0, RZ, P2 ;  /* 0x000000ff0000720c */ /* 0x000fe20001724270 */
[-C--:B------:R-:W-:Y:S01]  /*7b90*/  FMUL R15, R92, R154.reuse ;  /* 0x0000009a5c0f7220 */ /* 0x080fe20000400000 */
[----:B------:R-:W-:Y:S01]  /*7ba0*/  SHF.L.U64.HI R6, R4, 0x5, R5 ;  /* 0x0000000504067819 */ /* 0x000fe20000010205 */
[----:B------:R0:W-:Y:S01]  /*7bb0*/  @P3 STG.E desc[UR36][R8.64], R13 ;  /* 0x0000000d08003986 */ /* 0x0001e2000c101924 */
[C---:B------:R-:W-:Y:S01]  /*7bc0*/  ISETP.GT.AND P3, PT, R0.reuse, 0x1, P2 ;  /* 0x000000010000780c */ /* 0x040fe20001764270 */
[----:B------:R-:W-:Y:S01]  /*7bd0*/  FMUL R93, R93, R154 ;  /* 0x0000009a5d5d7220 */ /* 0x000fe20000400000 */
[----:B------:R-:W-:Y:S01]  /*7be0*/  IADD3 R10, P5, R7, R8, RZ ;  /* 0x00000008070a7210 */ /* 0x000fe20007fbe0ff */
[----:B------:R-:W-:Y:S01]  /*7bf0*/  @P4 STG.E desc[UR36][R8.64+0x4], R89 ;  /* 0x0000045908004986 */ /* 0x000fe2000c101924 */
[----:B------:R-:W-:Y:S01]  /*7c00*/  ISETP.GT.AND P4, PT, R0, 0x8, P0 ;  /* 0x000000080000780c */ /* 0x000fe20000784270 */
[-C--:B------:R-:W-:Y:S01]  /*7c10*/  FMUL R21, R94, R154.reuse ;  /* 0x0000009a5e157220 */ /* 0x080fe20000400000 */
[-C--:B------:R-:W-:Y:S01]  /*7c20*/  FMUL R95, R95, R154.reuse ;  /* 0x0000009a5f5f7220 */ /* 0x080fe20000400000 */
[----:B------:R-:W-:Y:S01]  /*7c30*/  IMAD.X R11, R6, 0x1, R9, P5 ;  /* 0x00000001060b7824 */ /* 0x000fe200028e0609 */
[----:B------:R-:W-:Y:S01]  /*7c40*/  ISETP.GT.AND P5, PT, R0, 0x9, P0 ;  /* 0x000000090000780c */ /* 0x000fe200007a4270 */
[-C--:B------:R-:W-:Y:S01]  /*7c50*/  FMUL R97, R97, R154.reuse ;  /* 0x0000009a61617220 */ /* 0x080fe20000400000 */
[-C--:B------:R-:W-:Y:S01]  /*7c60*/  FMUL R99, R99, R154.reuse ;  /* 0x0000009a63637220 */ /* 0x080fe20000400000 */
[-C--:B0-----:R-:W-:Y:S01]  /*7c70*/  FMUL R13, R90, R154.reuse ;  /* 0x0000009a5a0d7220 */ /* 0x081fe20000400000 */
[-C--:B------:R-:W-:Y:S01]  /*7c80*/  FMUL R101, R101, R154.reuse ;  /* 0x0000009a65657220 */ /* 0x080fe20000400000 */
[-C--:B------:R-:W-:Y:S01]  /*7c90*/  FMUL R103, R103, R154.reuse ;  /* 0x0000009a67677220 */ /* 0x080fe20000400000 */
[-C--:B------:R-:W-:Y:S01]  /*7ca0*/  FMUL R105, R105, R154.reuse ;  /* 0x0000009a69697220 */ /* 0x080fe20000400000 */
[-C--:B------:R-:W-:Y:S01]  /*7cb0*/  FMUL R107, R107, R154.reuse ;  /* 0x0000009a6b6b7220 */ /* 0x080fe20000400000 */
[----:B------:R0:W-:Y:S01]  /*7cc0*/  @P1 STG.E desc[UR36][R10.64], R13 ;  /* 0x0000000d0a001986 */ /* 0x0001e2000c101924 */
[C---:B------:R-:W-:Y:S01]  /*7cd0*/  ISETP.GT.AND P1, PT, R0.reuse, 0x8, P2 ;  /* 0x000000080000780c */ /* 0x040fe20001724270 */
[-C--:B------:R-:W-:Y:S01]  /*7ce0*/  FMUL R109, R109, R154.reuse ;  /* 0x0000009a6d6d7220 */ /* 0x080fe20000400000 */
[-C--:B------:R-:W-:Y:S01]  /*7cf0*/  FMUL R111, R111, R154.reuse ;  /* 0x0000009a6f6f7220 */ /* 0x080fe20000400000 */
[----:B------:R-:W-:Y:S01]  /*7d00*/  @P3 STG.E desc[UR36][R10.64+0x4], R91 ;  /* 0x0000045b0a003986 */ /* 0x000fe2000c101924 */
[C---:B------:R-:W-:Y:S01]  /*7d10*/  ISETP.GT.AND P3, PT, R0.reuse, 0x9, P2 ;  /* 0x000000090000780c */ /* 0x040fe20001764270 */
[-C--:B------:R-:W-:Y:S01]  /*7d20*/  FMUL R113, R113, R154.reuse ;  /* 0x0000009a71717220 */ /* 0x080fe20000400000 */
[-C--:B------:R-:W-:Y:S01]  /*7d30*/  FMUL R115, R115, R154.reuse ;  /* 0x0000009a73737220 */ /* 0x080fe20000400000 */
[----:B------:R1:W-:Y:S01]  /*7d40*/  @P4 STG.E desc[UR36][R8.64+0x20], R15 ;  /* 0x0000200f08004986 */ /* 0x0003e2000c101924 */
[C---:B------:R-:W-:Y:S01]  /*7d50*/  ISETP.GT.AND P4, PT, R0.reuse, 0x10, P0 ;  /* 0x000000100000780c */ /* 0x040fe20000784270 */
[-C--:B------:R-:W-:Y:S01]  /*7d60*/  FMUL R117, R117, R154.reuse ;  /* 0x0000009a75757220 */ /* 0x080fe20000400000 */
[-C--:B------:R-:W-:Y:S01]  /*7d70*/  FMUL R119, R119, R154.reuse ;  /* 0x0000009a77777220 */ /* 0x080fe20000400000 */
[----:B------:R-:W-:Y:S01]  /*7d80*/  @P5 STG.E desc[UR36][R8.64+0x24], R93 ;  /* 0x0000245d08005986 */ /* 0x000fe2000c101924 */
[----:B------:R-:W-:Y:S01]  /*7d90*/  ISETP.GT.AND P5, PT, R0, 0x11, P0 ;  /* 0x000000110000780c */ /* 0x000fe200007a4270 */
[-C--:B0-----:R-:W-:Y:S01]  /*7da0*/  FMUL R13, R96, R154.reuse ;  /* 0x0000009a600d7220 */ /* 0x081fe20000400000 */
[-C--:B------:R-:W-:Y:S01]  /*7db0*/  FMUL R121, R121, R154.reuse ;  /* 0x0000009a79797220 */ /* 0x080fe20000400000 */
[----:B------:R0:W-:Y:S01]  /*7dc0*/  @P1 STG.E desc[UR36][R10.64+0x20], R21 ;  /* 0x000020150a001986 */ /* 0x0001e2000c101924 */
[C---:B------:R-:W-:Y:S01]  /*7dd0*/  ISETP.GT.AND P1, PT, R0.reuse, 0x10, P2 ;  /* 0x000000100000780c */ /* 0x040fe20001724270 */
[-C--:B------:R-:W-:Y:S01]  /*7de0*/  FMUL R123, R123, R154.reuse ;  /* 0x0000009a7b7b7220 */ /* 0x080fe20000400000 */
[-C--:B------:R-:W-:Y:S01]  /*7df0*/  FMUL R125, R125, R154.reuse ;  /* 0x0000009a7d7d7220 */ /* 0x080fe20000400000 */
[----:B------:R-:W-:Y:S01]  /*7e00*/  @P3 STG.E desc[UR36][R10.64+0x24], R95 ;  /* 0x0000245f0a003986 */ /* 0x000fe2000c101924 */
[----:B------:R-:W-:Y:S01]  /*7e10*/  ISETP.GT.AND P3, PT, R0, 0x11, P2 ;  /* 0x000000110000780c */ /* 0x000fe20001764270 */
[-C--:B-1----:R-:W-:Y:S01]  /*7e20*/  FMUL R15, R98, R154.reuse ;  /* 0x0000009a620f7220 */ /* 0x082fe20000400000 */
        /* <DEDUP_REMOVED lines=26> */
[----:B------:R-:W-:Y:S01]  /*7fd0*/  ISETP.GT.AND P1, PT, R0, 0x20, P2 ;  /* 0x000000200000780c */ /* 0x000fe20001724270 */
[-C--:B------:R-:W-:Y:S01]  /*7fe0*/  FMUL R147, R147, R154.reuse ;  /* 0x0000009a93937220 */ /* 0x080fe20000400000 */
[----:B------:R-:W-:Y:S01]  /*7ff0*/  SHF.L.U32 R23, R4, 0x9, RZ ;  /* 0x0000000904177819 */ /* 0x000fe200000006ff */
[----:B------:R-:W-:Y:S01]  /*8000*/  @P3 STG.E desc[UR36][R10.64+0x64], R103 ;  /* 0x000064670a003986 */ /* 0x000fe2000c101924 */
[----:B------:R-:W-:Y:S01]  /*8010*/  ISETP.GT.AND P3, PT, R0, 0x21, P2 ;  /* 0x000000210000780c */ /* 0x000fe20001764270 */
[-C--:B-1----:R-:W-:Y:S01]  /*8020*/  FMUL R21, R106, R154.reuse ;  /* 0x0000009a6a157220 */ /* 0x082fe20000400000 */
[-C--:B------:R-:W-:Y:S01]  /*8030*/  FMUL R149, R149, R154.reuse ;  /* 0x0000009a95957220 */ /* 0x080fe20000400000 */
[----:B------:R1:W-:Y:S01]  /*8040*/  @P4 STG.E desc[UR36][R8.64+0x80], R15 ;  /* 0x0000800f08004986 */ /* 0x0003e2000c101924 */
[----:B------:R-:W-:Y:S01]  /*8050*/  ISETP.GT.AND P4, PT, R0, 0x28, P0 ;  /* 0x000000280000780c */ /* 0x000fe20000784270 */
[-C--:B------:R-:W-:Y:S01]  /*8060*/  FMUL R151, R151, R154.reuse ;  /* 0x0000009a97977220 */ /* 0x080fe20000400000 */
[----:B------:R-:W-:Y:S01]  /*8070*/  SHF.L.U64.HI R5, R4, 0x9, R5 ;  /* 0x0000000904057819 */ /* 0x000fe20000010205 */
        /* <DEDUP_REMOVED lines=86> */
[----:B------:R-:W-:-:S02]  /*85e0*/  FMUL R87, R87, R154 ;  /* 0x0000009a57577220 */ /* 0x000fc40000400000 */
[----:B------:R-:W-:Y:S01]  /*85f0*/  @P3 STG.E desc[UR36][R10.64+0x124], R127 ;  /* 0x0001247f0a003986 */ /* 0x000fe2000c101924 */
[----:B------:R-:W-:Y:S01]  /*8600*/  ISETP.GT.AND P3, PT, R0, 0x51, P2 ;  /* 0x000000510000780c */ /* 0x000fe20001764270 */
[----:B-1----:R-:W-:Y:S02]  /*8610*/  FMUL R21, R130, R154 ;  /* 0x0000009a82157220 */ /* 0x002fe40000400000 */
[----:B------:R1:W-:Y:S01]  /*8620*/  @P4 STG.E desc[UR36][R8.64+0x140], R15 ;  /* 0x0001400f08004986 */ /* 0x0003e2000c101924 */
[----:B------:R-:W-:-:S03]  /*8630*/  ISETP.GT.AND P4, PT, R0, 0x58, P0 ;  /* 0x000000580000780c */ /* 0x000fc60000784270 */
[----:B------:R-:W-:Y:S01]  /*8640*/  @P5 STG.E desc[UR36][R8.64+0x144], R129 ;  /* 0x0001448108005986 */ /* 0x000fe2000c101924 */
[----:B------:R-:W-:Y:S01]  /*8650*/  ISETP.GT.AND P5, PT, R0, 0x59, P0 ;  /* 0x000000590000780c */ /* 0x000fe200007a4270 */
[----:B0-----:R-:W-:Y:S02]  /*8660*/  FMUL R13, R132, R154 ;  /* 0x0000009a840d7220 */ /* 0x001fe40000400000 */
[----:B------:R0:W-:Y:S01]  /*8670*/  @P1 STG.E desc[UR36][R10.64+0x140], R21 ;  /* 0x000140150a001986 */ /* 0x0001e2000c101924 */
[----:B------:R-:W-:-:S03]  /*8680*/  ISETP.GT.AND P1, PT, R0, 0x58, P2 ;  /* 0x000000580000780c */ /* 0x000fc60001724270 */
        /* <DEDUP_REMOVED lines=32> */
[-C--:B-1----:R-:W-:Y:S02]  /*8890*/  FMUL R15, R146, R154.reuse ;  /* 0x0000009a920f7220 */ /* 0x082fe40000400000 */
[----:B------:R1:W-:Y:S01]  /*88a0*/  @P4 STG.E desc[UR36][R8.64+0x1c0], R13 ;  /* 0x0001c00d08004986 */ /* 0x0003e2000c101924 */
[C---:B------:R-:W-:Y:S02]  /*88b0*/  ISETP.GT.AND P4, PT, R0.reuse, 0x78, P0 ;  /* 0x000000780000780c */ /* 0x040fe40000784270 */
[----:B------:R-:W-:Y:S01]  /*88c0*/  ISETP.GT.AND P0, PT, R0, 0x79, P0 ;  /* 0x000000790000780c */ /* 0x000fe20000704270 */
[----:B------:R-:W-:Y:S01]  /*88d0*/  @P5 STG.E desc[UR36][R8.64+0x1c4], R145 ;  /* 0x0001c49108005986 */ /* 0x000fe2000c101924 */
[----:B0-----:R-:W-:-:S03]  /*88e0*/  FMUL R21, R148, R154 ;  /* 0x0000009a94157220 */ /* 0x001fc60000400000 */
[----:B------:R0:W-:Y:S01]  /*88f0*/  @P1 STG.E desc[UR36][R10.64+0x1c0], R15 ;  /* 0x0001c00f0a001986 */ /* 0x0001e2000c101924 */
[----:B------:R-:W-:-:S03]  /*8900*/  ISETP.GT.AND P1, PT, R3, 0x80, PT ;  /* 0x000000800300780c */ /* 0x000fc60003f24270 */
[----:B------:R-:W-:Y:S01]  /*8910*/  @P3 STG.E desc[UR36][R10.64+0x1c4], R147 ;  /* 0x0001c4930a003986 */ /* 0x000fe2000c101924 */
[C---:B------:R-:W-:Y:S02]  /*8920*/  ISETP.GT.AND P3, PT, R0.reuse, 0x78, P2 ;  /* 0x000000780000780c */ /* 0x040fe40001764270 */
[----:B------:R-:W-:Y:S01]  /*8930*/  ISETP.GT.AND P2, PT, R0, 0x79, P2 ;  /* 0x000000790000780c */ /* 0x000fe20001744270 */
[----:B------:R-:W-:Y:S01]  /*8940*/  @P4 STG.E desc[UR36][R8.64+0x1e0], R21 ;  /* 0x0001e01508004986 */ /* 0x000fe2000c101924 */
[----:B------:R-:W-:-:S03]  /*8950*/  IADD3 R12, P4, P5, R7, R8, R23 ;  /* 0x00000008070c7210 */ /* 0x000fc60007d9e017 */
[----:B------:R2:W-:Y:S01]  /*8960*/  @P0 STG.E desc[UR36][R8.64+0x1e4], R149 ;  /* 0x0001e49508000986 */ /* 0x0005e2000c101924 */
[----:B------:R-:W-:Y:S01]  /*8970*/  ISETP.GT.AND P0, PT, R3, 0x88, PT ;  /* 0x000000880300780c */ /* 0x000fe20003f04270 */
[-C--:B------:R-:W-:Y:S01]  /*8980*/  FMUL R3, R150, R154.reuse ;  /* 0x0000009a96037220 */ /* 0x080fe20000400000 */
[----:B-1----:R-:W-:Y:S01]  /*8990*/  IADD3.X R13, R6, R9, R5, P4, P5 ;  /* 0x00000009060d7210 */ /* 0x002fe200027ea405 */
[----:B0-----:R-:W-:Y:S01]  /*89a0*/  FMUL R15, R24, R154 ;  /* 0x0000009a180f7220 */ /* 0x001fe20000400000 */
[C---:B------:R-:W-:Y:S02]  /*89b0*/  ISETP.GT.AND P4, PT, R0.reuse, RZ, P1 ;  /* 0x000000ff0000720c */ /* 0x040fe40000f84270 */
[----:B------:R-:W-:Y:S01]  /*89c0*/  IADD3 R4, P5, R23, R8, RZ ;  /* 0x0000000817047210 */ /* 0x000fe20007fbe0ff */
[----:B------:R0:W-:Y:S01]  /*89d0*/  @P3 STG.E desc[UR36][R10.64+0x1e0], R3 ;  /* 0x0001e0030a003986 */ /* 0x0001e2000c101924 */
[----:B------:R-:W-:-:S03]  /*89e0*/  ISETP.GT.AND P3, PT, R0, 0x1, P1 ;  /* 0x000000010000780c */ /* 0x000fc60000f64270 */
[----:B------:R-:W-:Y:S01]  /*89f0*/  IMAD.X R5, R5, 0x1, R9, P5 ;  /* 0x0000000105057824 */ /* 0x000fe200028e0609 */
[----:B------:R1:W-:Y:S01]  /*8a00*/  @P2 STG.E desc[UR36][R10.64+0x1e4], R151 ;  /* 0x0001e4970a002986 */ /* 0x0003e2000c101924 */
[C---:B------:R-:W-:Y:S02]  /*8a10*/  ISETP.GT.AND P2, PT, R0.reuse, RZ, P0 ;  /* 0x000000ff0000720c */ /* 0x040fe40000744270 */
[----:B------:R-:W-:Y:S02]  /*8a20*/  ISETP.GT.AND P5, PT, R0, 0x1, P0 ;  /* 0x000000010000780c */ /* 0x000fe400007a4270 */
[----:B------:R3:W-:Y:S01]  /*8a30*/  @P4 STG.E desc[UR36][R4.64], R15 ;  /* 0x0000000f04004986 */ /* 0x0007e2000c101924 */
[C---:B--2---:R-:W-:Y:S01]  /*8a40*/  IADD3 R8, P4, R7.reuse, R4, RZ ;  /* 0x0000000407087210 */ /* 0x044fe20007f9e0ff */
[----:B0-----:R-:W-:Y:S02]  /*8a50*/  FMUL R3, R26, R154 ;  /* 0x0000009a1a037220 */ /* 0x001fe40000400000 */
[----:B------:R-:W-:Y:S01]  /*8a60*/  @P3 STG.E desc[UR36][R4.64+0x4], R25 ;  /* 0x0000041904003986 */ /* 0x000fe2000c101924 */
[----:B------:R-:W-:Y:S01]  /*8a70*/  ISETP.GT.AND P3, PT, R0, 0x8, P1 ;  /* 0x000000080000780c */ /* 0x000fe20000f64270 */
[----:B------:R-:W-:Y:S01]  /*8a80*/  IMAD.X R9, R6, 0x1, R5, P4 ;  /* 0x0000000106097824 */ /* 0x000fe200020e0605 */
[----:B-1----:R-:W-:Y:S01]  /*8a90*/  IADD3 R10, P4, R7, R4, RZ ;  /* 0x00000004070a7210 */ /* 0x002fe20007f9e0ff */
[----:B------:R-:W-:-:S03]  /*8aa0*/  FMUL R7, R28, R154 ;  /* 0x0000009a1c077220 */ /* 0x000fc60000400000 */
[----:B------:R0:W-:Y:S01]  /*8ab0*/  @P2 STG.E desc[UR36][R8.64], R3 ;  /* 0x0000000308002986 */ /* 0x0001e2000c101924 */
[----:B------:R-:W-:Y:S01]  /*8ac0*/  ISETP.GT.AND P2, PT, R0, 0x8, P0 ;  /* 0x000000080000780c */ /* 0x000fe20000744270 */
[-C--:B---3--:R-:W-:Y:S01]  /*8ad0*/  FMUL R15, R30, R154.reuse ;  /* 0x0000009a1e0f7220 */ /* 0x088fe20000400000 */
[----:B------:R-:W-:Y:S01]  /*8ae0*/  IADD3.X R11, R6, R5, RZ, P4, !PT ;  /* 0x00000005060b7210 */ /* 0x000fe200027fe4ff */
[----:B------:R1:W-:Y:S01]  /*8af0*/  @P5 STG.E desc[UR36][R8.64+0x4], R27 ;  /* 0x0000041b08005986 */ /* 0x0003e2000c101924 */
[C---:B------:R-:W-:Y:S02]  /*8b00*/  ISETP.GT.AND P5, PT, R0.reuse, 0x9, P1 ;  /* 0x000000090000780c */ /* 0x040fe40000fa4270 */
[C---:B------:R-:W-:Y:S01]  /*8b10*/  ISETP.GT.AND P4, PT, R0.reuse, 0x11, P1 ;  /* 0x000000110000780c */ /* 0x040fe20000f84270 */
[----:B------:R-:W-:Y:S01]  /*8b20*/  @P3 STG.E desc[UR36][R4.64+0x20], R7 ;  /* 0x0000200704003986 */ /* 0x000fe2000c101924 */
[----:B------:R-:W-:Y:S01]  /*8b30*/  ISETP.GT.AND P3, PT, R0, 0x9, P0 ;  /* 0x000000090000780c */ /* 0x000fe20000764270 */
[-C--:B0-----:R-:W-:Y:S01]  /*8b40*/  FMUL R3, R32, R154.reuse ;  /* 0x0000009a20037220 */ /* 0x081fe20000400000 */
[----:B-1----:R-:W-:-:S07]  /*8b50*/  FMUL R9, R34, R154 ;  /* 0x0000009a22097220 */ /* 0x002fce0000400000 */
[----:B------:R-:W-:Y:S01]  /*8b60*/  @P5 STG.E desc[UR36][R4.64+0x24], R29 ;  /* 0x0000241d04005986 */ /* 0x000fe2000c101924 */
[----:B------:R-:W-:-:S03]  /*8b70*/  ISETP.GT.AND P5, PT, R0, 0x10, P1 ;  /* 0x000000100000780c */ /* 0x000fc60000fa4270 */
[----:B------:R0:W-:Y:S01]  /*8b80*/  @P2 STG.E desc[UR36][R10.64+0x20], R15 ;  /* 0x0000200f0a002986 */ /* 0x0001e2000c101924 */
[----:B------:R-:W-:-:S03]  /*8b90*/  ISETP.GT.AND P2, PT, R0, 0x10, P0 ;  /* 0x000000100000780c */ /* 0x000fc60000744270 */
[----:B------:R-:W-:Y:S01]  /*8ba0*/  @P3 STG.E desc[UR36][R12.64+0x24], R31 ;  /* 0x0000241f0c003986 */ /* 0x000fe2000c101924 */
[----:B------:R-:W-:-:S03]  /*8bb0*/  ISETP.GT.AND P3, PT, R0, 0x11, P0 ;  /* 0x000000110000780c */ /* 0x000fc60000764270 */
[----:B------:R-:W-:Y:S01]  /*8bc0*/  @P4 STG.E desc[UR36][R4.64+0x44], R33 ;  /* 0x0000442104004986 */ /* 0x000fe2000c101924 */
[----:B------:R-:W-:-:S03]  /*8bd0*/  ISETP.GT.AND P4, PT, R0, 0x18, P1 ;  /* 0x000000180000780c */ /* 0x000fc60000f84270 */
[----:B------:R1:W-:Y:S01]  /*8be0*/  @P5 STG.E desc[UR36][R4.64+0x40], R3 ;  /* 0x0000400304005986 */ /* 0x0003e2000c101924 */
[----:B------:R-:W-:Y:S01]  /*8bf0*/  ISETP.GT.AND P5, PT, R0, 0x19, P1 ;  /* 0x000000190000780c */ /* 0x000fe20000fa4270 */
[----:B------:R-:W-:Y:S02]  /*8c00*/  @P2 IMAD.MOV.U32 R6, RZ, RZ, R12 ;  /* 0x000000ffff062224 */ /* 0x000fe400078e000c */
[----:B0-----:R-:W-:Y:S01]  /*8c10*/  FMUL R11, R36, R154 ;  /* 0x0000009a240b7220 */ /* 0x001fe20000400000 */
[----:B------:R-:W-:-:S05]  /*8c20*/  @P2 IMAD.MOV.U32 R7, RZ, RZ, R13 ;  /* 0x000000ffff072224 */ /* 0x000fca00078e000d */
[----:B------:R0:W-:Y:S01]  /*8c30*/  @P2 STG.E desc[UR36][R6.64+0x40], R9 ;  /* 0x0000400906002986 */ /* 0x0001e2000c101924 */
[----:B------:R-:W-:Y:S01]  /*8c40*/  ISETP.GT.AND P2, PT, R0, 0x18, P0 ;  /* 0x000000180000780c */ /* 0x000fe20000744270 */
[----:B-1----:R-:W-:Y:S01]  /*8c50*/  FMUL R3, R38, R154 ;  /* 0x0000009a26037220 */ /* 0x002fe20000400000 */
[----:B0-----:R-:W-:Y:S01]  /*8c60*/  @P3 MOV R6, R12 ;  /* 0x0000000c00063202 */ /* 0x001fe20000000f00 */
[----:B------:R-:W-:Y:S02]  /*8c70*/  @P3 IMAD.MOV.U32 R7, RZ, RZ, R13 ;  /* 0x000000ffff073224 */ /* 0x000fe400078e000d */
[----:B------:R-:W-:-:S03]  /*8c80*/  FMUL R9, R40, R154 ;  /* 0x0000009a28097220 */ /* 0x000fc60000400000 */
[----:B------:R0:W-:Y:S01]  /*8c90*/  @P3 STG.E desc[UR36][R6.64+0x44], R35 ;  /* 0x0000442306003986 */ /* 0x0001e2000c101924 */
[----:B------:R-:W-:-:S03]  /*8ca0*/  ISETP.GT.AND P3, PT, R0, 0x19, P0 ;  /* 0x000000190000780c */ /* 0x000fc60000764270 */
[----:B------:R1:W-:Y:S01]  /*8cb0*/  @P4 STG.E desc[UR36][R4.64+0x60], R11 ;  /* 0x0000600b04004986 */ /* 0x0003e2000c101924 */
[----:B------:R-:W-:-:S03]  /*8cc0*/  ISETP.GT.AND P4, PT, R0, 0x20, P1 ;  /* 0x000000200000780c */ /* 0x000fc60000f84270 */
[----:B------:R-:W-:Y:S01]  /*8cd0*/  @P5 STG.E desc[UR36][R4.64+0x64], R37 ;  /* 0x0000642504005986 */ /* 0x000fe2000c101924 */
[----:B------:R-:W-:Y:S01]  /*8ce0*/  ISETP.GT.AND P5, PT, R0, 0x21, P1 ;  /* 0x000000210000780c */ /* 0x000fe20000fa4270 */
[----:B0-----:R-:W-:Y:S01]  /*8cf0*/  @P2 IMAD.MOV.U32 R6, RZ, RZ, R12 ;  /* 0x000000ffff062224 */ /* 0x001fe200078e000c */
[----:B------:R-:W-:Y:S01]  /*8d00*/  @P2 MOV R7, R13 ;  /* 0x0000000d00072202 */ /* 0x000fe20000000f00 */
[----:B-1----:R-:W-:-:S04]  /*8d10*/  FMUL R11, R42, R154 ;  /* 0x0000009a2a0b7220 */ /* 0x002fc80000400000 */
[----:B------:R0:W-:Y:S01]  /*8d20*/  @P2 STG.E desc[UR36][R6.64+0x60], R3 ;  /* 0x0000600306002986 */ /* 0x0001e2000c101924 */
[----:B------:R-:W-:Y:S01]  /*8d30*/  ISETP.GT.AND P2, PT, R0, 0x20, P0 ;  /* 0x000000200000780c */ /* 0x000fe20000744270 */
[----:B0-----:R-:W-:Y:S02]  /*8d40*/  @P3 IMAD.MOV.U32 R6, RZ, RZ, R12 ;  /* 0x000000ffff063224 */ /* 0x001fe400078e000c */
[----:B------:R-:W-:Y:S01]  /*8d50*/  FMUL R3, R44, R154 ;  /* 0x0000009a2c037220 */ /* 0x000fe20000400000 */
[----:B------:R-:W-:-:S05]  /*8d60*/  @P3 IMAD.MOV.U32 R7, RZ, RZ, R13 ;  /* 0x000000ffff073224 */ /* 0x000fca00078e000d */
[----:B------:R0:W-:Y:S01]  /*8d70*/  @P3 STG.E desc[UR36][R6.64+0x64], R39 ;  /* 0x0000642706003986 */ /* 0x0001e2000c101924 */
[----:B------:R-:W-:-:S03]  /*8d80*/  ISETP.GT.AND P3, PT, R0, 0x21, P0 ;  /* 0x000000210000780c */ /* 0x000fc60000764270 */
[----:B------:R1:W-:Y:S01]  /*8d90*/  @P4 STG.E desc[UR36][R4.64+0x80], R9 ;  /* 0x0000800904004986 */ /* 0x0003e2000c101924 */
[----:B------:R-:W-:-:S03]  /*8da0*/  ISETP.GT.AND P4, PT, R0, 0x28, P1 ;  /* 0x000000280000780c */ /* 0x000fc60000f84270 */
[----:B------:R-:W-:Y:S01]  /*8db0*/  @P5 STG.E desc[UR36][R4.64+0x84], R41 ;  /* 0x0000842904005986 */ /* 0x000fe2000c101924 */
[----:B------:R-:W-:Y:S02]  /*8dc0*/  ISETP.GT.AND P5, PT, R0, 0x29, P1 ;  /* 0x000000290000780c */ /* 0x000fe40000fa4270 */
[----:B0-----:R-:W-:Y:S01]  /*8dd0*/  @P2 MOV R6, R12 ;  /* 0x0000000c00062202 */ /* 0x001fe20000000f00 */
[----:B------:R-:W-:Y:S02]  /*8de0*/  @P2 IMAD.MOV.U32 R7, RZ, RZ, R13 ;  /* 0x000000ffff072224 */ /* 0x000fe400078e000d */
[----:B-1----:R-:W-:-:S03]  /*8df0*/  FMUL R9, R46, R154 ;  /* 0x0000009a2e097220 */ /* 0x002fc60000400000 */
[----:B------:R0:W-:Y:S01]  /*8e00*/  @P2 STG.E desc[UR36][R6.64+0x80], R11 ;  /* 0x0000800b06002986 */ /* 0x0001e2000c101924 */
[----:B------:R-:W-:Y:S01]  /*8e10*/  ISETP.GT.AND P2, PT, R0, 0x28, P0 ;  /* 0x000000280000780c */ /* 0x000fe20000744270 */
[----:B0-----:R-:W-:Y:S01]  /*8e20*/  @P3 IMAD.MOV.U32 R6, RZ, RZ, R12 ;  /* 0x000000ffff063224 */ /* 0x001fe200078e000c */
[----:B------:R-:W-:Y:S01]  /*8e30*/  @P3 MOV R7, R13 ;  /* 0x0000000d00073202 */ /* 0x000fe20000000f00 */
[----:B------:R-:W-:-:S04]  /*8e40*/  FMUL R11, R48, R154 ;  /* 0x0000009a300b7220 */ /* 0x000fc80000400000 */
[----:B------:R0:W-:Y:S01]  /*8e50*/  @P3 STG.E desc[UR36][R6.64+0x84], R43 ;  /* 0x0000842b06003986 */ /* 0x0001e2000c101924 */
[----:B------:R-:W-:-:S03]  /*8e60*/  ISETP.GT.AND P3, PT, R0, 0x29, P0 ;  /* 0x000000290000780c */ /* 0x000fc60000764270 */
[----:B------:R1:W-:Y:S01]  /*8e70*/  @P4 STG.E desc[UR36][R4.64+0xa0], R3 ;  /* 0x0000a00304004986 */ /* 0x0003e2000c101924 */
[----:B------:R-:W-:-:S03]  /*8e80*/  ISETP.GT.AND P4, PT, R0, 0x30, P1 ;  /* 0x000000300000780c */ /* 0x000fc60000f84270 */
[----:B------:R-:W-:Y:S01]  /*8e90*/  @P5 STG.E desc[UR36][R4.64+0xa4], R45 ;  /* 0x0000a42d04005986 */ /* 0x000fe2000c101924 */
[----:B------:R-:W-:Y:S01]  /*8ea0*/  ISETP.GT.AND P5, PT, R0, 0x31, P1 ;  /* 0x000000310000780c */ /* 0x000fe20000fa4270 */
[----:B0-----:R-:W-:Y:S02]  /*8eb0*/  @P2 IMAD.MOV.U32 R6, RZ, RZ, R12 ;  /* 0x000000ffff062224 */ /* 0x001fe400078e000c */
[----:B------:R-:W-:Y:S02]  /*8ec0*/  @P2 IMAD.MOV.U32 R7, RZ, RZ, R13 ;  /* 0x000000ffff072224 */ /* 0x000fe400078e000d */
[----:B-1----:R-:W-:-:S03]  /*8ed0*/  FMUL R3, R50, R154 ;  /* 0x0000009a32037220 */ /* 0x002fc60000400000 */
[----:B------:R0:W-:Y:S01]  /*8ee0*/  @P2 STG.E desc[UR36][R6.64+0xa0], R9 ;  /* 0x0000a00906002986 */ /* 0x0001e2000c101924 */
[----:B------:R-:W-:Y:S02]  /*8ef0*/  ISETP.GT.AND P2, PT, R0, 0x30, P0 ;  /* 0x000000300000780c */ /* 0x000fe40000744270 */
        /* <DEDUP_REMOVED lines=118> */
[C---:B------:R-:W-:Y:S02]  /*9660*/  ISETP.GT.AND P4, PT, R0.reuse, 0x71, P0 ;  /* 0x000000710000780c */ /* 0x040fe40000784270 */
[C---:B------:R-:W-:Y:S01]  /*9670*/  ISETP.GT.AND P0, PT, R0.reuse, 0x79, P0 ;  /* 0x000000790000780c */ /* 0x040fe20000704270 */
[----:B------:R-:W-:Y:S01]  /*9680*/  @P2 STG.E desc[UR36][R4.64+0x1c4], R81 ;  /* 0x0001c45104002986 */ /* 0x000fe2000c101924 */
[C---:B------:R-:W-:Y:S02]  /*9690*/  ISETP.GT.AND P2, PT, R0.reuse, 0x78, P1 ;  /* 0x000000780000780c */ /* 0x040fe40000f44270 */
[----:B------:R-:W-:-:S03]  /*96a0*/  ISETP.GT.AND P1, PT, R0, 0x79, P1 ;  /* 0x000000790000780c */ /* 0x000fc60000f24270 */
[----:B0-----:R-:W-:Y:S02]  /*96b0*/  @P3 IMAD.MOV.U32 R6, RZ, RZ, R12 ;  /* 0x000000ffff063224 */ /* 0x001fe400078e000c */
[----:B------:R-:W-:Y:S02]  /*96c0*/  @P3 IMAD.MOV.U32 R7, RZ, RZ, R13 ;  /* 0x000000ffff073224 */ /* 0x000fe400078e000d */
[----:B-1----:R-:W-:-:S03]  /*96d0*/  FMUL R11, R86, R154 ;  /* 0x0000009a560b7220 */ /* 0x002fc60000400000 */
[----:B------:R0:W-:Y:S02]  /*96e0*/  @P3 STG.E desc[UR36][R6.64+0x1c0], R3 ;  /* 0x0001c00306003986 */ /* 0x0001e4000c101924 */
[----:B0-----:R-:W-:Y:S01]  /*96f0*/  @P4 MOV R6, R12 ;  /* 0x0000000c00064202 */ /* 0x001fe20000000f00 */
[----:B------:R-:W-:-:S05]  /*9700*/  @P4 IMAD.MOV.U32 R7, RZ, RZ, R13 ;  /* 0x000000ffff074224 */ /* 0x000fca00078e000d */
[----:B------:R-:W-:Y:S04]  /*9710*/  @P4 STG.E desc[UR36][R6.64+0x1c4], R83 ;  /* 0x0001c45306004986 */ /* 0x000fe8000c101924 */
[----:B------:R-:W-:Y:S04]  /*9720*/  @P2 STG.E desc[UR36][R4.64+0x1e0], R9 ;  /* 0x0001e00904002986 */ /* 0x000fe8000c101924 */
[----:B------:R0:W-:Y:S02]  /*9730*/  @P1 STG.E desc[UR36][R4.64+0x1e4], R85 ;  /* 0x0001e45504001986 */ /* 0x0001e4000c101924 */
[----:B0-----:R-:W-:Y:S01]  /*9740*/  @P5 IMAD.MOV.U32 R4, RZ, RZ, R12 ;  /* 0x000000ffff045224 */ /* 0x001fe200078e000c */
[----:B------:R-:W-:-:S05]  /*9750*/  @P5 MOV R5, R13 ;  /* 0x0000000d00055202 */ /* 0x000fca0000000f00 */
[----:B------:R0:W-:Y:S04]  /*9760*/  @P5 STG.E desc[UR36][R4.64+0x1e0], R11 ;  /* 0x0001e00b04005986 */ /* 0x0001e8000c101924 */
[----:B------:R0:W-:Y:S02]  /*9770*/  @P0 STG.E desc[UR36][R12.64+0x1e4], R87 ;  /* 0x0001e4570c000986 */ /* 0x0001e4000c101924 */
.L_x_280:
[----:B------:R-:W-:Y:S05]  /*9780*/  BSYNC B0 ;  /* 0x0000000000007941 */ /* 0x000fea0003800000 */
.L_x_28:
[----:B------:R-:W-:Y:S01]  /*9790*/  ULDC UR4, c[0x0][0xc] ;  /* 0x0000030000047ab9 */ /* 0x000fe20000000800 */
[----:B------:R-:W-:Y:S01]  /*97a0*/  ULDC UR5, c[0x0][0x10] ;  /* 0x0000040000057ab9 */ /* 0x000fe20000000800 */
[----:B0-----:R-:W0:Y:S01]  /*97b0*/  LDC R3, c[0x0][0x14] ;  /* 0x00000500ff037b82 */ /* 0x001e220000000800 */
[----:B------:R-:W-:Y:S01]  /*97c0*/  UIMAD.WIDE.U32 UR4, UR4, UR5, URZ ;  /* 0x00000005040472a5 */ /* 0x000fe2000f8e003f */
[----:B------:R-:W-:Y:S01]  /*97d0*/  PRMT R0, RZ, 0x7610, R0 ;  /* 0x00007610ff007816 */ /* 0x000fe20000000000 */
[----:B------:R-:W-:Y:S01]  /*97e0*/  IMAD.MOV.U32 R153, RZ, RZ, -0x1 ;  /* 0xffffffffff997424 */ /* 0x000fe200078e00ff */
[----:B------:R-:W-:-:S03]  /*97f0*/  MOV R23, 0xffffffff ;  /* 0xffffffff00177802 */ /* 0x000fc60000000f00 */
[----:B0-----:R-:W-:-:S04]  /*9800*/  IMAD.WIDE.U32 R16, R3, UR4, R16 ;  /* 0x0000000403107c25 */ /* 0x001fc8000f8e0010 */
[----:B------:R-:W-:Y:S01]  /*9810*/  IMAD R3, R3, UR5, RZ ;  /* 0x0000000503037c24 */ /* 0x000fe2000f8e02ff */
[----:B------:R-:W-:Y:S02]  /*9820*/  ULDC.64 UR4, c[0x0][0x650] ;  /* 0x0001940000047ab9 */ /* 0x000fe40000000a00 */
[----:B------:R-:W-:Y:S01]  /*9830*/  ISETP.GE.U32.AND P0, PT, R16, UR4, PT ;  /* 0x0000000410007c0c */ /* 0x000fe2000bf06070 */
[----:B------:R-:W-:-:S05]  /*9840*/  IMAD.IADD R17, R17, 0x1, R3 ;  /* 0x0000000111117824 */ /* 0x000fca00078e0203 */
[----:B------:R-:W-:-:S13]  /*9850*/  ISETP.GE.U32.AND.EX P0, PT, R17, UR5, PT, P0 ;  /* 0x0000000511007c0c */ /* 0x000fda000bf06100 */
[----:B------:R-:W-:Y:S05]  /*9860*/  @P0 BRA `(.L_x_281) ;  /* 0x0000000400640947 */ /* 0x000fea0003800000 */
[----:B------:R-:W0:Y:S01]  /*9870*/  S2R R12, SR_CTAID.X ;  /* 0x00000000000c7919 */ /* 0x000e220000002500 */
[----:B--2---:R-:W2:Y:S01]  /*9880*/  LDC.64 R10, c[0x0][0x628] ;  /* 0x00018a00ff0a7b82 */ /* 0x004ea20000000a00 */
[----:B------:R-:W-:Y:S01]  /*9890*/  ULDC UR4, c[0x0][0x150] ;  /* 0x0000540000047ab9 */ /* 0x000fe20000000800 */
[----:B------:R-:W-:Y:S01]  /*98a0*/  IMAD.MOV.U32 R8, RZ, RZ, R16 ;  /* 0x000000ffff087224 */ /* 0x000fe200078e0010 */
[----:B------:R-:W0:Y:S01]  /*98b0*/  S2R R24, SR_CTAID.Y ;  /* 0x0000000000187919 */ /* 0x000e220000002600 */
[----:B------:R-:W-:-:S04]  /*98c0*/  IMAD.MOV.U32 R9, RZ, RZ, R17 ;  /* 0x000000ffff097224 */ /* 0x000fc800078e0011 */
[----:B------:R-:W1:Y:S08]  /*98d0*/  LDC R21, c[0x0][0x144] ;  /* 0x00005100ff157b82 */ /* 0x000e700000000800 */
[----:B------:R-:W1:Y:S08]  /*98e0*/  LDC R0, c[0x0][0x630] ;  /* 0x00018c00ff007b82 */ /* 0x000e700000000800 */
[----:B------:R-:W1:Y:S01]  /*98f0*/  LDC.64 R14, c[0x0][0x620] ;  /* 0x00018800ff0e7b82 */ /* 0x000e620000000a00 */
[----:B--2---:R-:W-:-:S04]  /*9900*/  ISETP.NE.U32.AND P0, PT, R10, RZ, PT ;  /* 0x000000ff0a00720c */ /* 0x004fc80003f05070 */
[----:B------:R-:W-:Y:S02]  /*9910*/  ISETP.NE.AND.EX P0, PT, R11, RZ, PT, P0 ;  /* 0x000000ff0b00720c */ /* 0x000fe40003f05300 */
[----:B0-----:R-:W-:-:S05]  /*9920*/  I2FP.F32.U32 R3, R12 ;  /* 0x0000000c00037245 */ /* 0x001fca0000201000 */
[----:B------:R-:W-:-:S04]  /*9930*/  FMUL R3, R3, UR4 ;  /* 0x0000000403037c20 */ /* 0x000fc80008400000 */
[----:B------:R0:W2:Y:S02]  /*9940*/  F2I.U32.TRUNC.NTZ R20, R3 ;  /* 0x0000000300147305 */ /* 0x0000a4000020f000 */
[----:B------:R-:W-:Y:S05]  /*9950*/  @!P0 BRA `(.L_x_282) ;  /* 0x0000000000288947 */ /* 0x000fea0003800000 */
[----:B0-----:R-:W0:Y:S02]  /*9960*/  LDC R3, c[0x0][0x634] ;  /* 0x00018d00ff037b82 */ /* 0x001e240000000800 */
[----:B0-----:R-:W-:-:S04]  /*9970*/  IADD3 R3, P0, R16, R3, RZ ;  /* 0x0000000310037210 */ /* 0x001fc80007f1e0ff */
[----:B------:R-:W-:-:S05]  /*9980*/  IADD3.X R13, RZ, R17, RZ, P0, !PT ;  /* 0x00000011ff0d7210 */ /* 0x000fca00007fe4ff */
[----:B------:R-:W-:-:S04]  /*9990*/  IMAD.WIDE.U32 R4, R13, R10, RZ ;  /* 0x0000000a0d047225 */ /* 0x000fc800078e00ff */
[----:B---3--:R-:W-:-:S04]  /*99a0*/  IMAD.WIDE.U32 R6, P0, R3, R11, R4 ;  /* 0x0000000b03067225 */ /* 0x008fc80007800004 */
[----:B------:R-:W-:Y:S01]  /*99b0*/  IMAD.WIDE.U32 R4, R3, R10, RZ ;  /* 0x0000000a03047225 */ /* 0x000fe200078e00ff */
[----:B------:R-:W-:-:S03]  /*99c0*/  MOV R8, R7 ;  /* 0x0000000700087202 */ /* 0x000fc60000000f00 */
[----:B------:R-:W-:Y:S01]  /*99d0*/  IMAD.X R9, RZ, RZ, RZ, P0 ;  /* 0x000000ffff097224 */ /* 0x000fe200000e06ff */
[----:B------:R-:W-:-:S05]  /*99e0*/  IADD3 RZ, P0, R5, R6, RZ ;  /* 0x0000000605ff7210 */ /* 0x000fca0007f1e0ff */
[----:B------:R-:W-:-:S08]  /*99f0*/  IMAD.WIDE.U32.X R8, R13, R11, R8, P0 ;  /* 0x0000000b0d087225 */ /* 0x000fd000000e0408 */
.L_x_282:
[----:B---3--:R-:W3:Y:S01]  /*9a00*/  LDC.64 R28, c[0x0][0x640] ;  /* 0x00019000ff1c7b82 */ /* 0x008ee20000000a00 */
[-CC-:B-1----:R-:W-:Y:S01]  /*9a10*/  SHF.R.U64 R23, R8, R0.reuse, R9.reuse ;  /* 0x0000000008177219 */ /* 0x182fe20000001209 */
[----:B------:R-:W-:Y:S01]  /*9a20*/  ULDC UR4, c[0x0][0x154] ;  /* 0x0000550000047ab9 */ /* 0x000fe20000000800 */
[----:B------:R-:W-:Y:S01]  /*9a30*/  SHF.R.U32.HI R0, RZ, R0, R9 ;  /* 0x00000000ff007219 */ /* 0x000fe20000011609 */
[----:B------:R-:W-:Y:S01]  /*9a40*/  IMAD.MOV.U32 R7, RZ, RZ, 0x1 ;  /* 0x00000001ff077424 */ /* 0x000fe200078e00ff */
[----:B0-----:R-:W-:Y:S02]  /*9a50*/  IADD3 R3, P0, RZ, -R23, RZ ;  /* 0x80000017ff037210 */ /* 0x001fe40007f1e0ff */
[----:B--2---:R-:W-:Y:S01]  /*9a60*/  IADD3 R20, -R20, RZ, RZ ;  /* 0x000000ff14147210 */ /* 0x004fe20007ffe1ff */
[----:B------:R-:W0:Y:S02]  /*9a70*/  LDC R6, c[0x0][0x618] ;  /* 0x00018600ff067b82 */ /* 0x000e240000000800 */
[----:B------:R-:W-:-:S02]  /*9a80*/  IMAD.X R5, RZ, RZ, ~R0, P0 ;  /* 0x000000ffff057224 */ /* 0x000fc400000e0e00 */
[----:B------:R-:W-:Y:S02]  /*9a90*/  IMAD R21, R21, R20, R12 ;  /* 0x0000001415157224 */ /* 0x000fe400078e020c */
[-C--:B------:R-:W-:Y:S02]  /*9aa0*/  IMAD R0, R5, R14.reuse, RZ ;  /* 0x0000000e05007224 */ /* 0x080fe400078e02ff */
[----:B------:R-:W1:Y:S01]  /*9ab0*/  LDC R8, c[0x0][0x608] ;  /* 0x00018200ff087b82 */ /* 0x000e620000000800 */
[----:B------:R-:W-:-:S04]  /*9ac0*/  IMAD.WIDE.U32 R4, R3, R14, R16 ;  /* 0x0000000e03047225 */ /* 0x000fc800078e0010 */
[----:B------:R-:W-:Y:S01]  /*9ad0*/  IMAD R3, R3, R15, R0 ;  /* 0x0000000f03037224 */ /* 0x000fe200078e0200 */
[----:B------:R-:W-:Y:S02]  /*9ae0*/  I2FP.F32.U32 R0, R24 ;  /* 0x0000001800007245 */ /* 0x000fe40000201000 */
[----:B------:R-:W2:Y:S01]  /*9af0*/  LDC R26, c[0x0][0x658] ;  /* 0x00019600ff1a7b82 */ /* 0x000ea20000000800 */
[----:B------:R-:W-:Y:S01]  /*9b00*/  IMAD.IADD R3, R5, 0x1, R3 ;  /* 0x0000000105037824 */ /* 0x000fe200078e0203 */
[----:B---3--:R-:W-:Y:S01]  /*9b10*/  ISETP.NE.U32.AND P0, PT, R28, RZ, PT ;  /* 0x000000ff1c00720c */ /* 0x008fe20003f05070 */
[----:B------:R-:W-:Y:S01]  /*9b20*/  FMUL R0, R0, UR4 ;  /* 0x0000000400007c20 */ /* 0x000fe20008400000 */
[----:B------:R-:W-:Y:S02]  /*9b30*/  MOV R5, 0xffffffff ;  /* 0xffffffff00057802 */ /* 0x000fe40000000f00 */
[----:B------:R-:W-:Y:S01]  /*9b40*/  ISETP.NE.AND.EX P0, PT, R29, RZ, PT, P0 ;  /* 0x000000ff1d00720c */ /* 0x000fe20003f05300 */
[----:B------:R3:W2:Y:S01]  /*9b50*/  F2I.U32.TRUNC.NTZ R13, R0 ;  /* 0x00000000000d7305 */ /* 0x0006a2000020f000 */
[----:B------:R-:W3:Y:S01]  /*9b60*/  LDC R15, c[0x0][0x148] ;  /* 0x00005200ff0f7b82 */ /* 0x000ee20000000800 */
[----:B0-----:R-:W-:-:S02]  /*9b70*/  SHF.R.U64 R12, R4, R6, R3 ;  /* 0x00000006040c7219 */ /* 0x001fc40000001203 */
[----:B------:R-:W-:-:S05]  /*9b80*/  SHF.R.U32.HI R3, RZ, R6, R3 ;  /* 0x00000006ff037219 */ /* 0x000fca0000011603 */
[----:B------:R-:W0:Y:S01]  /*9b90*/  LDC R20, c[0x0][0x600] ;  /* 0x00018000ff147b82 */ /* 0x000e220000000800 */
[-CC-:B-1----:R-:W-:Y:S02]  /*9ba0*/  SHF.R.U64 R10, R12, R8.reuse, R3.reuse ;  /* 0x000000080c0a7219 */ /* 0x182fe40000001203 */
[----:B------:R-:W-:-:S05]  /*9bb0*/  SHF.R.U32.HI R3, RZ, R8, R3 ;  /* 0x00000008ff037219 */ /* 0x000fca0000011603 */
[----:B------:R-:W1:Y:S01]  /*9bc0*/  LDC R27, c[0x0][0x648] ;  /* 0x00019200ff1b7b82 */ /* 0x000e620000000800 */
[-C--:B--2---:R-:W-:Y:S02]  /*9bd0*/  SHF.L.U32 R4, R5, R26.reuse, RZ ;  /* 0x0000001a05047219 */ /* 0x084fe400000006ff */
[--C-:B------:R-:W-:Y:S02]  /*9be0*/  SHF.R.U64 R14, R10, R26, R3.reuse ;  /* 0x0000001a0a0e7219 */ /* 0x100fe40000001203 */
[----:B------:R-:W-:Y:S02]  /*9bf0*/  LOP3.LUT R25, RZ, R4, RZ, 0x33, !PT ;  /* 0x00000004ff197212 */ /* 0x000fe400078e33ff */
[-C--:B------:R-:W-:Y:S01]  /*9c00*/  SHF.R.U32.HI R5, RZ, R26.reuse, R3 ;  /* 0x0000001aff057219 */ /* 0x080fe20000011603 */
[----:B------:R-:W2:Y:S01]  /*9c10*/  LDC R30, c[0x0][0x638] ;  /* 0x00018e00ff1e7b82 */ /* 0x000ea20000000800 */
[----:B------:R-:W-:Y:S02]  /*9c20*/  SHF.L.U32 R152, R7, R26, RZ ;  /* 0x0000001a07987219 */ /* 0x000fe400000006ff */
[----:B------:R-:W-:-:S05]  /*9c30*/  MOV R4, R14 ;  /* 0x0000000e00047202 */ /* 0x000fca0000000f00 */
[----:B------:R-:W0:Y:S01]  /*9c40*/  LDC R31, c[0x0][0x610] ;  /* 0x00018400ff1f7b82 */ /* 0x000e220000000800 */
[----:B------:R-:W-:Y:S05]  /*9c50*/  @!P0 BRA `(.L_x_283) ;  /* 0x0000000000288947 */ /* 0x000fea0003800000 */
[----:B------:R-:W4:Y:S02]  /*9c60*/  LDC R3, c[0x0][0x64c] ;  /* 0x00019300ff037b82 */ /* 0x000f240000000800 */
[----:B----4-:R-:W-:-:S05]  /*9c70*/  IADD3 R3, P0, R14, R3, RZ ;  /* 0x000000030e037210 */ /* 0x010fca0007f1e0ff */
[----:B------:R-:W-:-:S04]  /*9c80*/  IMAD.X R11, RZ, RZ, R5, P0 ;  /* 0x000000ffff0b7224 */ /* 0x000fc800000e0605 */
[----:B------:R-:W-:-:S04]  /*9c90*/  IMAD.WIDE.U32 R4, R11, R28, RZ ;  /* 0x0000001c0b047225 */ /* 0x000fc800078e00ff */
[----:B------:R-:W-:-:S04]  /*9ca0*/  IMAD.WIDE.U32 R6, P0, R3, R29, R4 ;  /* 0x0000001d03067225 */ /* 0x000fc80007800004 */
[----:B------:R-:W-:Y:S01]  /*9cb0*/  IMAD.WIDE.U32 R4, R3, R28, RZ ;  /* 0x0000001c03047225 */ /* 0x000fe200078e00ff */
[----:B------:R-:W-:-:S03]  /*9cc0*/  IADD3.X R9, RZ, RZ, RZ, P0, !PT ;  /* 0x000000ffff097210 */ /* 0x000fc600007fe4ff */
[----:B------:R-:W-:Y:S01]  /*9cd0*/  IMAD.MOV.U32 R8, RZ, RZ, R7 ;  /* 0x000000ffff087224 */ /* 0x000fe200078e0007 */
[----:B------:R-:W-:-:S05]  /*9ce0*/  IADD3 RZ, P0, R5, R6, RZ ;  /* 0x0000000605ff7210 */ /* 0x000fca0007f1e0ff */
[----:B------:R-:W-:-:S08]  /*9cf0*/  IMAD.WIDE.U32.X R4, R11, R29, R8, P0 ;  /* 0x0000001d0b047225 */ /* 0x000fd000000e0408 */
.L_x_283:
[----:B------:R-:W-:Y:S01]  /*9d00*/  ISETP.NE.AND P0, PT, R2, 0x1, PT ;  /* 0x000000010200780c */ /* 0x000fe20003f05270 */
[----:B0-----:R-:W-:Y:S01]  /*9d10*/  VIADD R7, R20, 0xffffffff ;  /* 0xffffffff14077836 */ /* 0x001fe20000000000 */
[----:B-1-3--:R-:W-:Y:S01]  /*9d20*/  SHF.R.U64 R0, R4, R27, R5 ;  /* 0x0000001b04007219 */ /* 0x00afe20000001205 */
[----:B------:R-:W-:Y:S01]  /*9d30*/  IMAD.MOV.U32 R4, RZ, RZ, 0x1 ;  /* 0x00000001ff047424 */ /* 0x000fe200078e00ff */
[----:B------:R-:W-:Y:S02]  /*9d40*/  LOP3.LUT R5, R10, R25, RZ, 0xc0, !PT ;  /* 0x000000190a057212 */ /* 0x000fe400078ec0ff */
[----:B------:R-:W-:Y:S02]  /*9d50*/  IADD3 R13, -R13, RZ, RZ ;  /* 0x000000ff0d0d7210 */ /* 0x000fe40007ffe1ff */
[----:B------:R-:W-:Y:S01]  /*9d60*/  IADD3 R3, -R0, RZ, RZ ;  /* 0x000000ff00037210 */ /* 0x000fe20007ffe1ff */
[----:B------:R-:W-:Y:S01]  /*9d70*/  IMAD R152, R152, R0, R5 ;  /* 0x0000000098987224 */ /* 0x000fe200078e0205 */
[----:B------:R-:W-:-:S03]  /*9d80*/  LOP3.LUT R5, R12, R7, RZ, 0xc0, !PT ;  /* 0x000000070c057212 */ /* 0x000fc600078ec0ff */
[----:B------:R-:W-:Y:S02]  /*9d90*/  @P0 IMAD R21, R15, R13, R24 ;  /* 0x0000000d0f150224 */ /* 0x000fe400078e0218 */
[----:B--2---:R-:W-:Y:S02]  /*9da0*/  IMAD R0, R3, R30, R14 ;  /* 0x0000001e03007224 */ /* 0x004fe400078e020e */
[----:B------:R-:W-:Y:S02]  /*9db0*/  IMAD R152, R152, R31, R21 ;  /* 0x0000001f98987224 */ /* 0x000fe400078e0215 */
[----:B------:R-:W-:Y:S01]  /*9dc0*/  IMAD R3, R0, R20, R5 ;  /* 0x0000001400037224 */ /* 0x000fe200078e0205 */
[----:B------:R-:W-:-:S04]  /*9dd0*/  PRMT R0, R4, 0x7610, R0 ;  /* 0x0000761004007816 */ /* 0x000fc80000000000 */
[----:B------:R-:W-:Y:S02]  /*9de0*/  SEL R153, R3, R152, !P0 ;  /* 0x0000009803997207 */ /* 0x000fe40004000000 */
[----:B------:R-:W-:-:S07]  /*9df0*/  SEL R152, R152, R3, !P0 ;  /* 0x0000000398987207 */ /* 0x000fce0004000000 */
.L_x_281:
[----:B------:R-:W-:-:S13]  /*9e00*/  LOP3.LUT P0, RZ, R0, 0xff, RZ, 0xc0, !PT ;  /* 0x000000ff00ff7812 */ /* 0x000fda000780c0ff */
[----:B------:R-:W-:Y:S05]  /*9e10*/  @P0 BRA `(.L_x_284) ;  /* 0xffffff7000440947 */ /* 0x000fea000383ffff */
[----:B------:R-:W-:Y:S05]  /*9e20*/  EXIT ;  /* 0x000000000000794d */ /* 0x000fea0003800000 */
.L_x_3:
[----:B0-----:R-:W-:Y:S01]  /*9e30*/  ULDC.64 UR4, c[0x0][0x650] ;  /* 0x0001940000047ab9 */ /* 0x001fe20000000a00 */
[----:B------:R-:W-:Y:S01]  /*9e40*/  PRMT R6, RZ, 0x7610, R6 ;  /* 0x00007610ff067816 */ /* 0x000fe20000000006 */
[----:B------:R-:W-:Y:S01]  /*9e50*/  IMAD.MOV.U32 R9, RZ, RZ, -0x1 ;  /* 0xffffffffff097424 */ /* 0x000fe200078e00ff */
[----:B------:R-:W-:Y:S02]  /*9e60*/  ISETP.GE.U32.AND P0, PT, R16, UR4, PT ;  /* 0x0000000410007c0c */ /* 0x000fe4000bf06070 */
[----:B------:R-:W-:Y:S02]  /*9e70*/  MOV R7, 0xffffffff ;  /* 0xffffffff00077802 */ /* 0x000fe40000000f00 */
[----:B------:R-:W-:Y:S02]  /*9e80*/  ISETP.GE.U32.AND.EX P0, PT, R17, UR5, PT, P0 ;  /* 0x0000000511007c0c */ /* 0x000fe4000bf06100 */
[----:B------:R-:W-:-:S11]  /*9e90*/  MOV R8, 0xffffffff ;  /* 0xffffffff00087802 */ /* 0x000fd60000000f00 */
[----:B------:R-:W-:Y:S05]  /*9ea0*/  @P0 BRA `(.L_x_285) ;  /* 0x00000004005c0947 */ /* 0x000fea0003800000 */
[----:B------:R-:W0:Y:S01]  /*9eb0*/  LDC.64 R12, c[0x0][0x628] ;  /* 0x00018a00ff0c7b82 */ /* 0x000e220000000a00 */
[----:B------:R-:W-:Y:S01]  /*9ec0*/  IMAD.MOV.U32 R10, RZ, RZ, R16 ;  /* 0x000000ffff0a7224 */ /* 0x000fe200078e0010 */
[----:B------:R-:W-:-:S06]  /*9ed0*/  MOV R11, R17 ;  /* 0x00000011000b7202 */ /* 0x000fcc0000000f00 */
[----:B------:R-:W1:Y:S08]  /*9ee0*/  LDC R14, c[0x0][0x630] ;  /* 0x00018c00ff0e7b82 */ /* 0x000e700000000800 */
[----:B------:R-:W2:Y:S01]  /*9ef0*/  LDC.64 R20, c[0x0][0x620] ;  /* 0x00018800ff147b82 */ /* 0x000ea20000000a00 */
[----:B0-----:R-:W-:-:S04]  /*9f00*/  ISETP.NE.U32.AND P0, PT, R12, RZ, PT ;  /* 0x000000ff0c00720c */ /* 0x001fc80003f05070 */
[----:B------:R-:W-:-:S13]  /*9f10*/  ISETP.NE.AND.EX P0, PT, R13, RZ, PT, P0 ;  /* 0x000000ff0d00720c */ /* 0x000fda0003f05300 */
[----:B-12---:R-:W-:Y:S05]  /*9f20*/  @!P0 BRA `(.L_x_286) ;  /* 0x0000000000288947 */ /* 0x006fea0003800000 */
[----:B------:R-:W0:Y:S02]  /*9f30*/  LDC R7, c[0x0][0x634] ;  /* 0x00018d00ff077b82 */ /* 0x000e240000000800 */
[----:B0-----:R-:W-:-:S05]  /*9f40*/  IADD3 R11, P0, R16, R7, RZ ;  /* 0x00000007100b7210 */ /* 0x001fca0007f1e0ff */
        /* <DEDUP_REMOVED lines=8> */
.L_x_286:
[--C-:B------:R-:W-:Y:S01]  /*9fd0*/  SHF.R.U64 R12, R10, R14, R11.reuse ;  /* 0x0000000e0a0c7219 */ /* 0x100fe2000000120b */
[----:B------:R-:W0:Y:S01]  /*9fe0*/  LDC R22, c[0x0][0x618] ;  /* 0x00018600ff167b82 */ /* 0x000e220000000800 */
[----:B------:R-:W-:Y:S01]  /*9ff0*/  I2FP.F32.U32 R6, R4 ;  /* 0x0000000400067245 */ /* 0x000fe20000201000 */
[----:B------:R-:W-:Y:S01]  /*a000*/  ULDC UR4, c[0x0][0x150] ;  /* 0x0000540000047ab9 */ /* 0x000fe20000000800 */
[----:B------:R-:W-:Y:S02]  /*a010*/  SHF.R.U32.HI R5, RZ, R14, R11 ;  /* 0x0000000eff057219 */ /* 0x000fe4000001160b */
[----:B------:R-:W-:Y:S01]  /*a020*/  IADD3 R9, P0, RZ, -R12, RZ ;  /* 0x8000000cff097210 */ /* 0x000fe20007f1e0ff */
[----:B------:R-:W-:Y:S01]  /*a030*/  FMUL R11, R6, UR4 ;  /* 0x00000004060b7c20 */ /* 0x000fe20008400000 */
[----:B------:R-:W-:Y:S01]  /*a040*/  ULDC UR4, c[0x0][0x154] ;  /* 0x0000550000047ab9 */ /* 0x000fe20000000800 */
[----:B------:R-:W1:Y:S01]  /*a050*/  LDC.64 R24, c[0x0][0x640] ;  /* 0x00019000ff187b82 */ /* 0x000e620000000a00 */
[----:B------:R-:W-:Y:S01]  /*a060*/  IADD3.X R5, RZ, ~R5, RZ, P0, !PT ;  /* 0x80000005ff057210 */ /* 0x000fe200007fe4ff */
[----:B------:R-:W-:-:S02]  /*a070*/  IMAD.WIDE.U32 R6, R9, R20, R16 ;  /* 0x0000001409067225 */ /* 0x000fc400078e0010 */
[----:B------:R-:W2:Y:S02]  /*a080*/  F2I.U32.TRUNC.NTZ R11, R11 ;  /* 0x0000000b000b7305 */ /* 0x000ea4000020f000 */
[----:B------:R-:W-:Y:S02]  /*a090*/  IMAD R8, R5, R20, RZ ;  /* 0x0000001405087224 */ /* 0x000fe400078e02ff */
[----:B------:R-:W3:Y:S02]  /*a0a0*/  LDC R13, c[0x0][0x144] ;  /* 0x00005100ff0d7b82 */ /* 0x000ee40000000800 */
[----:B------:R-:W-:Y:S02]  /*a0b0*/  IMAD R5, R9, R21, R8 ;  /* 0x0000001509057224 */ /* 0x000fe400078e0208 */
[----:B------:R-:W-:Y:S02]  /*a0c0*/  IMAD.MOV.U32 R8, RZ, RZ, -0x1 ;  /* 0xffffffffff087424 */ /* 0x000fe400078e00ff */
[----:B------:R-:W-:Y:S01]  /*a0d0*/  IMAD.IADD R5, R7, 0x1, R5 ;  /* 0x0000000107057824 */ /* 0x000fe200078e0205 */
[----:B------:R-:W-:Y:S01]  /*a0e0*/  I2FP.F32.U32 R7, R3 ;  /* 0x0000000300077245 */ /* 0x000fe20000201000 */
[----:B------:R-:W4:Y:S03]  /*a0f0*/  LDC R14, c[0x0][0x608] ;  /* 0x00018200ff0e7b82 */ /* 0x000f260000000800 */
[----:B0-----:R-:W-:Y:S01]  /*a100*/  SHF.R.U64 R10, R6, R22, R5 ;  /* 0x00000016060a7219 */ /* 0x001fe20000001205 */
[----:B------:R-:W-:Y:S01]  /*a110*/  FMUL R7, R7, UR4 ;  /* 0x0000000407077c20 */ /* 0x000fe20008400000 */
[----:B--2---:R-:W-:-:S02]  /*a120*/  IADD3 R6, -R11, RZ, RZ ;  /* 0x000000ff0b067210 */ /* 0x004fc40007ffe1ff */
[----:B------:R-:W-:Y:S01]  /*a130*/  SHF.R.U32.HI R5, RZ, R22, R5 ;  /* 0x00000016ff057219 */ /* 0x000fe20000011605 */
[----:B------:R-:W0:Y:S01]  /*a140*/  LDC R9, c[0x0][0x658] ;  /* 0x00019600ff097b82 */ /* 0x000e220000000800 */
[----:B-1----:R-:W-:-:S04]  /*a150*/  ISETP.NE.U32.AND P0, PT, R24, RZ, PT ;  /* 0x000000ff1800720c */ /* 0x002fc80003f05070 */
[----:B------:R-:W-:-:S03]  /*a160*/  ISETP.NE.AND.EX P0, PT, R25, RZ, PT, P0 ;  /* 0x000000ff1900720c */ /* 0x000fc60003f05300 */
[----:B------:R-:W1:Y:S01]  /*a170*/  LDC R20, c[0x0][0x148] ;  /* 0x00005200ff147b82 */ /* 0x000e620000000800 */
[----:B---3--:R-:W-:Y:S01]  /*a180*/  IMAD R23, R13, R6, R4 ;  /* 0x000000060d177224 */ /* 0x008fe200078e0204 */
[----:B------:R-:W-:-:S06]  /*a190*/  MOV R6, 0x1 ;  /* 0x0000000100067802 */ /* 0x000fcc0000000f00 */
[----:B------:R-:W2:Y:S01]  /*a1a0*/  LDC R21, c[0x0][0x600] ;  /* 0x00018000ff157b82 */ /* 0x000ea20000000800 */
[-CC-:B----4-:R-:W-:Y:S02]  /*a1b0*/  SHF.R.U64 R13, R10, R14.reuse, R5.reuse ;  /* 0x0000000e0a0d7219 */ /* 0x190fe40000001205 */
[----:B------:R-:W-:Y:S02]  /*a1c0*/  SHF.R.U32.HI R4, RZ, R14, R5 ;  /* 0x0000000eff047219 */ /* 0x000fe40000011605 */
[----:B------:R3:W4:Y:S03]  /*a1d0*/  F2I.U32.TRUNC.NTZ R14, R7 ;  /* 0x00000007000e7305 */ /* 0x000726000020f000 */
[----:B------:R-:W1:Y:S01]  /*a1e0*/  LDC R26, c[0x0][0x648] ;  /* 0x00019200ff1a7b82 */ /* 0x000e620000000800 */
[-C--:B0-----:R-:W-:Y:S02]  /*a1f0*/  SHF.R.U64 R15, R13, R9.reuse, R4 ;  /* 0x000000090d0f7219 */ /* 0x081fe40000001204 */
[----:B------:R-:W-:-:S02]  /*a200*/  SHF.L.U32 R8, R8, R9, RZ ;  /* 0x0000000908087219 */ /* 0x000fc400000006ff */
[-C--:B------:R-:W-:Y:S01]  /*a210*/  SHF.R.U32.HI R5, RZ, R9.reuse, R4 ;  /* 0x00000009ff057219 */ /* 0x080fe20000011604 */
[----:B------:R-:W-:Y:S01]  /*a220*/  IMAD.MOV.U32 R4, RZ, RZ, R15 ;  /* 0x000000ffff047224 */ /* 0x000fe200078e000f */
[----:B------:R-:W-:Y:S01]  /*a230*/  SHF.L.U32 R22, R6, R9, RZ ;  /* 0x0000000906167219 */ /* 0x000fe200000006ff */
[----:B------:R-:W0:Y:S01]  /*a240*/  LDC R27, c[0x0][0x638] ;  /* 0x00018e00ff1b7b82 */ /* 0x000e220000000800 */
[----:B------:R-:W-:-:S07]  /*a250*/  LOP3.LUT R28, RZ, R8, RZ, 0x33, !PT ;  /* 0x00000008ff1c7212 */ /* 0x000fce00078e33ff */
[----:B------:R-:W0:Y:S01]  /*a260*/  LDC R29, c[0x0][0x610] ;  /* 0x00018400ff1d7b82 */ /* 0x000e220000000800 */
[----:B---34-:R-:W-:Y:S05]  /*a270*/  @!P0 BRA `(.L_x_287) ;  /* 0x0000000000288947 */ /* 0x018fea0003800000 */
[----:B------:R-:W3:Y:S02]  /*a280*/  LDC R4, c[0x0][0x64c] ;  /* 0x00019300ff047b82 */ /* 0x000ee40000000800 */
[----:B---3--:R-:W-:-:S04]  /*a290*/  IADD3 R9, P0, R15, R4, RZ ;  /* 0x000000040f097210 */ /* 0x008fc80007f1e0ff */
[----:B------:R-:W-:-:S05]  /*a2a0*/  IADD3.X R11, RZ, R5, RZ, P0, !PT ;  /* 0x00000005ff0b7210 */ /* 0x000fca00007fe4ff */
[----:B------:R-:W-:-:S04]  /*a2b0*/  IMAD.WIDE.U32 R4, R11, R24, RZ ;  /* 0x000000180b047225 */ /* 0x000fc800078e00ff */
[----:B------:R-:W-:-:S04]  /*a2c0*/  IMAD.WIDE.U32 R6, P0, R9, R25, R4 ;  /* 0x0000001909067225 */ /* 0x000fc80007800004 */
[----:B------:R-:W-:Y:S01]  /*a2d0*/  IMAD.WIDE.U32 R4, R9, R24, RZ ;  /* 0x0000001809047225 */ /* 0x000fe200078e00ff */
[----:B------:R-:W-:-:S03]  /*a2e0*/  MOV R8, R7 ;  /* 0x0000000700087202 */ /* 0x000fc60000000f00 */
[----:B------:R-:W-:Y:S01]  /*a2f0*/  IMAD.X R9, RZ, RZ, RZ, P0 ;  /* 0x000000ffff097224 */ /* 0x000fe200000e06ff */
[----:B------:R-:W-:-:S05]  /*a300*/  IADD3 RZ, P0, R5, R6, RZ ;  /* 0x0000000605ff7210 */ /* 0x000fca0007f1e0ff */
[----:B------:R-:W-:-:S08]  /*a310*/  IMAD.WIDE.U32.X R4, R11, R25, R8, P0 ;  /* 0x000000190b047225 */ /* 0x000fd000000e0408 */
.L_x_287:
[----:B------:R-:W-:Y:S01]  /*a320*/  ISETP.NE.AND P0, PT, R2, 0x1, PT ;  /* 0x000000010200780c */ /* 0x000fe20003f05270 */
[----:B------:R-:W-:Y:S01]  /*a330*/  IMAD.MOV R14, RZ, RZ, -R14 ;  /* 0x000000ffff0e7224 */ /* 0x000fe200078e0a0e */
[----:B-1----:R-:W-:Y:S01]  /*a340*/  SHF.R.U64 R5, R4, R26, R5 ;  /* 0x0000001a04057219 */ /* 0x002fe20000001205 */
[----:B------:R-:W-:Y:S01]  /*a350*/  IMAD.MOV.U32 R8, RZ, RZ, R12 ;  /* 0x000000ffff087224 */ /* 0x000fe200078e000c */
[----:B------:R-:W-:Y:S02]  /*a360*/  LOP3.LUT R4, R13, R28, RZ, 0xc0, !PT ;  /* 0x0000001c0d047212 */ /* 0x000fe400078ec0ff */
[----:B--2---:R-:W-:Y:S01]  /*a370*/  IADD3 R7, R21, -0x1, RZ ;  /* 0xffffffff15077810 */ /* 0x004fe20007ffe0ff */
[----:B------:R-:W-:Y:S02]  /*a380*/  IMAD.MOV R6, RZ, RZ, -R5 ;  /* 0x000000ffff067224 */ /* 0x000fe400078e0a05 */
[----:B------:R-:W-:Y:S01]  /*a390*/  IMAD R4, R22, R5, R4 ;  /* 0x0000000516047224 */ /* 0x000fe200078e0204 */
[----:B------:R-:W-:-:S03]  /*a3a0*/  LOP3.LUT R10, R10, R7, RZ, 0xc0, !PT ;  /* 0x000000070a0a7212 */ /* 0x000fc600078ec0ff */
[----:B------:R-:W-:Y:S02]  /*a3b0*/  @P0 IMAD R23, R20, R14, R3 ;  /* 0x0000000e14170224 */ /* 0x000fe400078e0203 */
[----:B0-----:R-:W-:Y:S01]  /*a3c0*/  IMAD R3, R6, R27, R15 ;  /* 0x0000001b06037224 */ /* 0x001fe200078e020f */
[----:B------:R-:W-:Y:S01]  /*a3d0*/  MOV R6, 0x1 ;  /* 0x0000000100067802 */ /* 0x000fe20000000f00 */
[----:B------:R-:W-:Y:S02]  /*a3e0*/  IMAD R7, R4, R29, R23 ;  /* 0x0000001d04077224 */ /* 0x000fe400078e0217 */
[----:B------:R-:W-:-:S05]  /*a3f0*/  IMAD R4, R3, R21, R10 ;  /* 0x0000001503047224 */ /* 0x000fca00078e020a */
[----:B------:R-:W-:Y:S02]  /*a400*/  SEL R9, R4, R7, !P0 ;  /* 0x0000000704097207 */ /* 0x000fe40004000000 */
[----:B------:R-:W-:-:S07]  /*a410*/  SEL R7, R7, R4, !P0 ;  /* 0x0000000407077207 */ /* 0x000fce0004000000 */
.L_x_285:
[----:B------:R-:W-:-:S08]  /*a420*/  NOP ;  /* 0x0000000000007918 */ /* 0x000fd00000000000 */
[----:B------:R-:W0:-:S00]  /*a430*/  USETMAXREG.DEALLOC.CTAPOOL 0x28 ;  /* 0x00000028000079c8 */ /* 0x000e0000080e0500 */
[----:B0-----:R-:W-:-:S13]  /*a440*/  ISETP.NE.AND P0, PT, R0, RZ, PT ;  /* 0x000000ff0000720c */ /* 0x001fda0003f05270 */
[----:B------:R-:W-:Y:S05]  /*a450*/  @P0 EXIT ;  /* 0x000000000000094d */ /* 0x000fea0003800000 */
[----:B------:R-:W-:Y:S01]  /*a460*/  LOP3.LUT P0, RZ, R6, 0xff, RZ, 0xc0, !PT ;  /* 0x000000ff06ff7812 */ /* 0x000fe2000780c0ff */
[----:B------:R-:W-:Y:S01]  /*a470*/  IMAD.MOV.U32 R0, RZ, RZ, RZ ;  /* 0x000000ffff007224 */ /* 0x000fe200078e00ff */
[----:B------:R-:W-:-:S11]  /*a480*/  MOV R3, 0x1 ;  /* 0x0000000100037802 */ /* 0x000fd60000000f00 */
[----:B------:R-:W-:Y:S05]  /*a490*/  @!P0 BRA `(.L_x_288) ;  /* 0x0000000c00c08947 */ /* 0x000fea0003800000 */
[----:B------:R-:W0:Y:S01]  /*a4a0*/  LDC R0, c[0x0][0x28c] ;  /* 0x0000a300ff007b82 */ /* 0x000e220000000800 */
[----:B------:R-:W-:Y:S01]  /*a4b0*/  ULDC UR21, c[0x0][0x658] ;  /* 0x0001960000157ab9 */ /* 0x000fe20000000800 */
[----:B------:R-:W-:Y:S01]  /*a4c0*/  UMOV UR5, 0xffffffff ;  /* 0xffffffff00057882 */ /* 0x000fe20000000000 */
[----:B------:R-:W-:Y:S01]  /*a4d0*/  ULDC UR4, c[0x0][0xc] ;  /* 0x0000030000047ab9 */ /* 0x000fe20000000800 */
[----:B------:R-:W-:Y:S01]  /*a4e0*/  USHF.L.U32 UR29, UR5, UR21, URZ ;  /* 0x00000015051d7299 */ /* 0x000fe2000800063f */
[C---:B------:R-:W-:Y:S01]  /*a4f0*/  LOP3.LUT P2, RZ, R18.reuse, 0x7f, RZ, 0xc0, !PT ;  /* 0x0000007f12ff7812 */ /* 0x040fe2000784c0ff */
[----:B------:R-:W-:Y:S01]  /*a500*/  UMOV UR6, 0x1 ;  /* 0x0000000100067882 */ /* 0x000fe20000000000 */
[----:B------:R-:W-:Y:S01]  /*a510*/  ULDC UR5, c[0x0][0x10] ;  /* 0x0000040000057ab9 */ /* 0x000fe20000000800 */
[----:B------:R-:W-:Y:S01]  /*a520*/  LOP3.LUT P0, RZ, R18, 0x1f, RZ, 0xc0, !PT ;  /* 0x0000001f12ff7812 */ /* 0x000fe2000780c0ff */
[----:B------:R-:W-:Y:S01]  /*a530*/  UIMAD.WIDE.U32 UR4, UR4, UR5, URZ ;  /* 0x00000005040472a5 */ /* 0x000fe2000f8e003f */
[----:B------:R-:W-:Y:S01]  /*a540*/  BSSY B0, `(.L_x_288) ;  /* 0x00000e5000007945 */ /* 0x000fe20003800000 */
[----:B------:R-:W-:Y:S01]  /*a550*/  USHF.L.U32 UR21, UR6, UR21, URZ ;  /* 0x0000001506157299 */ /* 0x000fe2000800063f */
[----:B------:R-:W-:Y:S01]  /*a560*/  IMAD.MOV.U32 R11, RZ, RZ, 0x1 ;  /* 0x00000001ff0b7424 */ /* 0x000fe200078e00ff */
[----:B------:R-:W-:Y:S01]  /*a570*/  LOP3.LUT R18, R19, 0x2, RZ, 0xfc, !PT ;  /* 0x0000000213127812 */ /* 0x000fe200078efcff */
[----:B------:R-:W-:Y:S01]  /*a580*/  ULDC UR6, c[0x0][0x14] ;  /* 0x0000050000067ab9 */ /* 0x000fe20000000800 */
[----:B------:R-:W-:Y:S01]  /*a590*/  PLOP3.LUT P0, PT, P0, P2, PT, 0x8a, 0x0 ;  /* 0x000000000000781c */ /* 0x000fe20000705172 */
[----:B------:R-:W-:-:S02]  /*a5a0*/  UIMAD.WIDE.U32 UR14, UR4, UR6, URZ ;  /* 0x00000006040e72a5 */ /* 0x000fc4000f8e003f */
[----:B------:R-:W-:Y:S01]  /*a5b0*/  UIMAD UR37, UR5, UR6, URZ ;  /* 0x00000006052572a4 */ /* 0x000fe2000f8e023f */
[----:B------:R-:W-:Y:S01]  /*a5c0*/  ULDC UR13, c[0x0][0x600] ;  /* 0x00018000000d7ab9 */ /* 0x000fe20000000800 */
[----:B------:R-:W-:Y:S02]  /*a5d0*/  ULOP3.LUT UR29, URZ, UR29, URZ, 0x33, !UPT ;  /* 0x0000001d3f1d7292 */ /* 0x000fe4000f8e333f */
[----:B------:R-:W-:Y:S01]  /*a5e0*/  UIADD3 UR13, UR13, -0x1, URZ ;  /* 0xffffffff0d0d7890 */ /* 0x000fe2000fffe03f */
[----:B0-----:R-:W-:Y:S01]  /*a5f0*/  IADD3 R0, R0, 0x7f, RZ ;  /* 0x0000007f00007810 */ /* 0x001fe20007ffe0ff */
[----:B------:R-:W-:Y:S01]  /*a600*/  UIADD3 UR37, UR15, UR37, URZ ;  /* 0x000000250f257290 */ /* 0x000fe2000fffe03f */
[----:B------:R-:W-:Y:S02]  /*a610*/  ULDC.64 UR22, c[0x0][0x198] ;  /* 0x0000660000167ab9 */ /* 0x000fe40000000a00 */
[----:B------:R-:W-:-:S04]  /*a620*/  SHF.R.S32.HI R3, RZ, 0x1f, R0 ;  /* 0x0000001fff037819 */ /* 0x000fc80000011400 */
[----:B------:R-:W-:Y:S01]  /*a630*/  LEA.HI R3, R3, R0, RZ, 0x7 ;  /* 0x0000000003037211 */ /* 0x000fe200078f38ff */
[----:B------:R-:W-:-:S03]  /*a640*/  IMAD.MOV.U32 R0, RZ, RZ, RZ ;  /* 0x000000ffff007224 */ /* 0x000fc600078e00ff */
[----:B------:R-:W-:Y:S02]  /*a650*/  SHF.R.S32.HI R13, RZ, 0x7, R3 ;  /* 0x00000007ff0d7819 */ /* 0x000fe40000011403 */
[----:B------:R-:W-:Y:S02]  /*a660*/  MOV R3, 0x1 ;  /* 0x0000000100037802 */ /* 0x000fe40000000f00 */
[----:B------:R-:W-:-:S07]  /*a670*/  IADD3 R10, R13, 0x1, RZ ;  /* 0x000000010d0a7810 */ /* 0x000fce0007ffe0ff */
.L_x_300:
[----:B------:R-:W-:-:S03]  /*a680*/  UMOV UR4, 0xffffffff ;  /* 0xffffffff00047882 */ /* 0x000fc60000000000 */
[----:B------:R-:W-:Y:S05]  /*a690*/  BRA.DIV UR4, `(.L_x_289) ;  /* 0x00000012042c7947 */ /* 0x000fea000b800000 */
[----:B------:R-:W-:-:S13]  /*a6a0*/  ELECT P6, URZ, PT ;  /* 0x00000000003f782f */ /* 0x000fda00038c0000 */
.L_x_311:
[----:B------:R-:W0:Y:S01]  /*a6b0*/  LDC R4, c[0x0][0x28c] ;  /* 0x0000a300ff047b82 */ /* 0x000e220000000800 */
[----:B------:R-:W-:Y:S01]  /*a6c0*/  BSSY B1, `(.L_x_290) ;  /* 0x000005a000017945 */ /* 0x000fe20003800000 */
[----:B0-----:R-:W-:-:S13]  /*a6d0*/  ISETP.LT.OR P6, PT, R4, 0x1, !P6 ;  /* 0x000000010400780c */ /* 0x001fda00077c1670 */
[----:B------:R-:W-:Y:S05]  /*a6e0*/  @P6 BRA `(.L_x_291) ;  /* 0x00000004005c6947 */ /* 0x000fea0003800000 */
[----:B------:R-:W-:Y:S01]  /*a6f0*/  IMAD.SHL.U32 R14, R7, 0x100, RZ ;  /* 0x00000100070e7824 */ /* 0x000fe200078e00ff */
[----:B------:R-:W-:Y:S01]  /*a700*/  SHF.L.U32 R15, R9, 0x7, RZ ;  /* 0x00000007090f7819 */ /* 0x000fe200000006ff */
[----:B------:R-:W-:Y:S01]  /*a710*/  IMAD.MOV.U32 R20, RZ, RZ, RZ ;  /* 0x000000ffff147224 */ /* 0x000fe200078e00ff */
[----:B------:R-:W-:Y:S01]  /*a720*/  MOV R4, R10 ;  /* 0x0000000a00047202 */ /* 0x000fe20000000f00 */
[----:B------:R-:W-:Y:S01]  /*a730*/  IMAD.MOV.U32 R5, RZ, RZ, R3 ;  /* 0x000000ffff057224 */ /* 0x000fe200078e0003 */
[----:B------:R-:W-:-:S07]  /*a740*/  MOV R6, R0 ;  /* 0x0000000000067202 */ /* 0x000fce0000000f00 */
.L_x_295:
[----:B------:R-:W0:Y:S01]  /*a750*/  S2R R12, SR_CgaCtaId ;  /* 0x00000000000c7919 */ /* 0x000e220000008800 */
[----:B------:R-:W-:Y:S01]  /*a760*/  MOV R7, 0x400 ;  /* 0x0000040000077802 */ /* 0x000fe20000000f00 */
[----:B------:R-:W1:Y:S03]  /*a770*/  @!P2 LDC R9, c[0x0][0x500] ;  /* 0x00014000ff09ab82 */ /* 0x000e660000000800 */
[----:B0-----:R-:W-:Y:S02]  /*a780*/  LEA R21, R12, R7, 0x18 ;  /* 0x000000070c157211 */ /* 0x001fe400078ec0ff */
[----:B------:R-:W-:-:S03]  /*a790*/  SHF.L.U32 R7, R5, 0x1f, RZ ;  /* 0x0000001f05077819 */ /* 0x000fc600000006ff */
[----:B------:R-:W-:-:S04]  /*a7a0*/  IMAD R12, R6, 0x8, R21 ;  /* 0x00000008060c7824 */ /* 0x000fc800078e0215 */
[----:B------:R-:W0:Y:S02]  /*a7b0*/  SYNCS.PHASECHK.TRANS64.TRYWAIT P1, [R12+URZ+0x20], R7 ;  /* 0x000020070c0075a7 */ /* 0x000e24000802017f */
[----:B01----:R-:W-:Y:S05]  /*a7c0*/  @!P1 BRA `(.L_x_292) ;  /* 0x0000001000009947 */ /* 0x003fea0003800000 */
.L_x_312:
[----:B0-----:R-:W-:Y:S01]  /*a7d0*/  PRMT R7, R18, 0x9910, RZ ;  /* 0x0000991012077816 */ /* 0x001fe200000000ff */
[----:B------:R0:W-:Y:S03]  /*a7e0*/  @!P2 SYNCS.ARRIVE.TRANS64 RZ, [R12+URZ], R9 ;  /* 0x000000090cffa9a7 */ /* 0x0001e6000800003f */
[----:B------:R-:W-:-:S13]  /*a7f0*/  ISETP.NE.AND P1, PT, R7, 0x2, PT ;  /* 0x000000020700780c */ /* 0x000fda0003f25270 */
[----:B0-----:R-:W-:Y:S05]  /*a800*/  @P1 BRA `(.L_x_293) ;  /* 0x0000000000041947 */ /* 0x001fea0003800000 */
[----:B------:R-:W-:Y:S01]  /*a810*/  BPT.TRAP 0x1 ;  /* 0x000000040000795c */ /* 0x000fe20000300000 */
.L_x_293:
[----:B------:R-:W-:Y:S05]  /*a820*/  @P0 BRA `(.L_x_294) ;  /* 0x0000000000040947 */ /* 0x000fea0003800000 */
[----:B------:R-:W-:Y:S01]  /*a830*/  BPT.TRAP 0x1 ;  /* 0x000000040000795c */ /* 0x000fe20000300000 */
.L_x_294:
[----:B------:R-:W-:Y:S01]  /*a840*/  R2UR UR56, R21 ;  /* 0x00000000153872ca */ /* 0x000fe200000e0000 */
[----:B------:R-:W-:Y:S01]  /*a850*/  UIADD3 UR30, UP0, UR22, 0xf0, URZ ;  /* 0x000000f0161e7890 */ /* 0x000fe2000ff1e03f */
[----:B------:R-:W-:Y:S01]  /*a860*/  LEA R21, R6, R21, 0x11 ;  /* 0x0000001506157211 */ /* 0x000fe200078e88ff */
[----:B------:R-:W-:Y:S01]  /*a870*/  UIADD3 UR6, UP1, UR22, 0x1f0, URZ ;  /* 0x000001f016067890 */ /* 0x000fe2000ff3e03f */
[----:B------:R-:W-:Y:S01]  /*a880*/  R2UR UR10, R20 ;  /* 0x00000000140a72ca */ /* 0x000fe200000e0000 */
[----:B------:R-:W-:Y:S01]  /*a890*/  UIADD3.X UR31, URZ, UR23, URZ, UP0, !UPT ;  /* 0x000000173f1f7290 */ /* 0x000fe200087fe43f */
[----:B------:R-:W-:Y:S01]  /*a8a0*/  R2UR UR32, R21 ;  /* 0x00000000152072ca */ /* 0x000fe200000e0000 */
[----:B------:R-:W-:Y:S01]  /*a8b0*/  UMOV UR4, 0x0 ;  /* 0x0000000000047882 */ /* 0x000fe20000000000 */
[----:B------:R-:W-:Y:S01]  /*a8c0*/  R2UR UR16, R6 ;  /* 0x00000000061072ca */ /* 0x000fe200000e0000 */
[----:B------:R-:W-:Y:S01]  /*a8d0*/  UMOV UR5, 0x10000000 ;  /* 0x1000000000057882 */ /* 0x000fe20000000000 */
[----:B------:R-:W-:Y:S01]  /*a8e0*/  R2UR UR9, R12 ;  /* 0x000000000c0972ca */ /* 0x000fe200000e0000 */
[----:B------:R-:W-:Y:S01]  /*a8f0*/  UIADD3.X UR7, URZ, UR23, URZ, UP1, !UPT ;  /* 0x000000173f077290 */ /* 0x000fe20008ffe43f */
[----:B------:R-:W-:Y:S01]  /*a900*/  R2UR UR11, R14 ;  /* 0x000000000e0b72ca */ /* 0x000fe200000e0000 */
[----:B------:R-:W-:Y:S01]  /*a910*/  UIADD3 UR56, UR56, 0x80100, URZ ;  /* 0x0008010038387890 */ /* 0x000fe2000fffe03f */
[----:B------:R-:W-:Y:S01]  /*a920*/  R2UR UR12, R8 ;  /* 0x00000000080c72ca */ /* 0x000fe200000e0000 */
[----:B------:R-:W-:Y:S01]  /*a930*/  VIADD R6, R6, 0x1 ;  /* 0x0000000106067836 */ /* 0x000fe20000000000 */
[----:B------:R-:W-:Y:S01]  /*a940*/  R2UR UR59, R15 ;  /* 0x000000000f3b72ca */ /* 0x000fe200000e0000 */
[----:B------:R-:W-:Y:S01]  /*a950*/  UIADD3 UR50, UR10, 0x20, URZ ;  /* 0x000000200a327890 */ /* 0x000fe2000fffe03f */
[----:B------:R-:W-:Y:S01]  /*a960*/  IADD3 R4, R4, -0x1, RZ ;  /* 0xffffffff04047810 */ /* 0x000fe20007ffe0ff */
[----:B------:R-:W-:Y:S01]  /*a970*/  UIADD3 UR8, UR32, 0x100, URZ ;  /* 0x0000010020087890 */ /* 0x000fe2000fffe03f */
[----:B------:R-:W-:Y:S01]  /*a980*/  ISETP.NE.AND P1, PT, R6, 0x4, PT ;  /* 0x000000040600780c */ /* 0x000fe20003f25270 */
[----:B------:R-:W-:Y:S01]  /*a990*/  UIADD3 UR48, UR32, 0x8100, URZ ;  /* 0x0000810020307890 */ /* 0x000fe2000fffe03f */
[----:B------:R-:W-:Y:S01]  /*a9a0*/  ISETP.GT.AND P3, PT, R4, 0x1, PT ;  /* 0x000000010400780c */ /* 0x000fe20003f64270 */
[----:B------:R-:W-:Y:S01]  /*a9b0*/  ULEA UR56, UR16, UR56, 0x10 ;  /* 0x0000003810387291 */ /* 0x000fe2000f8e803f */
[----:B------:R-:W-:Y:S01]  /*a9c0*/  SEL R12, RZ, 0x1, P1 ;  /* 0x00000001ff0c7807 */ /* 0x000fe20000800000 */
[----:B------:R-:W-:Y:S01]  /*a9d0*/  UIADD3 UR42, UR10, 0x40, URZ ;  /* 0x000000400a2a7890 */ /* 0x000fe2000fffe03f */
[----:B------:R-:W-:Y:S01]  /*a9e0*/  VIADD R20, R20, 0x80 ;  /* 0x0000008014147836 */ /* 0x000fe20000000000 */
[----:B------:R-:W-:Y:S01]  /*a9f0*/  UIADD3 UR40, UR32, 0x10100, URZ ;  /* 0x0001010020287890 */ /* 0x000fe2000fffe03f */
[----:B------:R0:W-:Y:S01]  /*aa00*/  UTMALDG.3D [UR8], [UR30], desc[UR4] ;  /* 0x000004081e0075b4 */ /* 0x0001e20008011000 */
[----:B------:R-:W-:Y:S01]  /*aa10*/  UIADD3 UR34, UR10, 0x60, URZ ;  /* 0x000000600a227890 */ /* 0x000fe2000fffe03f */
[----:B------:R-:W-:Y:S01]  /*aa20*/  LOP3.LUT R5, R5, R12, RZ, 0x3c, !PT ;  /* 0x0000000c05057212 */ /* 0x000fe200078e3cff */
[----:B------:R-:W-:Y:S01]  /*aa30*/  UIADD3 UR32, UR32, 0x18100, URZ ;  /* 0x0001810020207890 */ /* 0x000fe2000fffe03f */
[----:B------:R-:W-:Y:S01]  /*aa40*/  SEL R6, R6, RZ, P1 ;  /* 0x000000ff06067207 */ /* 0x000fe20000800000 */
[----:B------:R-:W-:-:S02]  /*aa50*/  UIADD3 UR24, UR56, 0x4000, URZ ;  /* 0x0000400038187890 */ /* 0x000fc4000fffe03f */
[----:B------:R-:W-:Y:S01]  /*aa60*/  UIADD3 UR16, UR56, 0x8000, URZ ;  /* 0x0000800038107890 */ /* 0x000fe2000fffe03f */
[----:B------:R-:W-:Y:S01]  /*aa70*/  UMOV UR49, UR9 ;  /* 0x0000000900317c82 */ /* 0x000fe20008000000 */
        /* <DEDUP_REMOVED lines=8> */
[----:B------:R1:W-:Y:S01]  /*ab00*/  UTMALDG.3D [UR48], [UR30], desc[UR4] ;  /* 0x000004301e0075b4 */ /* 0x0003e20008011000 */
[----:B------:R-:W-:Y:S01]  /*ab10*/  UMOV UR57, UR9 ;  /* 0x0000000900397c82 */ /* 0x000fe20008000000 */
[----:B------:R-:W-:Y:S01]  /*ab20*/  UMOV UR58, UR10 ;  /* 0x0000000a003a7c82 */ /* 0x000fe20008000000 */
[----:B------:R-:W-:Y:S01]  /*ab30*/  UMOV UR60, UR12 ;  /* 0x0000000c003c7c82 */ /* 0x000fe20008000000 */
[----:B------:R-:W-:Y:S01]  /*ab40*/  UMOV UR25, UR9 ;  /* 0x0000000900197c82 */ /* 0x000fe20008000000 */
[----:B------:R-:W-:Y:S01]  /*ab50*/  UMOV UR27, UR59 ;  /* 0x0000003b001b7c82 */ /* 0x000fe20008000000 */
[----:B0-----:R-:W-:Y:S01]  /*ab60*/  UIADD3 UR8, UR56, 0xc000, URZ ;  /* 0x0000c00038087890 */ /* 0x001fe2000fffe03f */
[----:B------:R1:W-:Y:S01]  /*ab70*/  UTMALDG.3D [UR40], [UR30], desc[UR4] ;  /* 0x000004281e0075b4 */ /* 0x0003e20008011000 */
        /* <DEDUP_REMOVED lines=9> */
[----:B------:R1:W-:Y:S01]  /*ac10*/  UTMALDG.3D [UR56], [UR6], desc[UR4] ;  /* 0x00000438060075b4 */ /* 0x0003e20008011000 */
[----:B------:R1:W-:Y:S01]  /*ac20*/  UTMALDG.3D [UR24], [UR6], desc[UR4] ;  /* 0x00000418060075b4 */ /* 0x0003e20008011000 */
[----:B------:R1:W-:Y:S01]  /*ac30*/  UTMALDG.3D [UR16], [UR6], desc[UR4] ;  /* 0x00000410060075b4 */ /* 0x0003e20008011000 */
[----:B------:R1:W-:Y:S02]  /*ac40*/  UTMALDG.3D [UR8], [UR6], desc[UR4] ;  /* 0x00000408060075b4 */ /* 0x0003e40008011000 */
[----:B-1----:R-:W-:Y:S05]  /*ac50*/  @P3 BRA `(.L_x_295) ;  /* 0xfffffff800bc3947 */ /* 0x002fea000383ffff */
.L_x_291:
[----:B------:R-:W-:Y:S05]  /*ac60*/  BSYNC B1 ;  /* 0x0000000000017941 */ /* 0x000fea0003800000 */
.L_x_290:
[----:B------:R-:W-:Y:S01]  /*ac70*/  LOP3.LUT P3, RZ, R11, 0xff, RZ, 0xc0, !PT ;  /* 0x000000ff0bff7812 */ /* 0x000fe2000786c0ff */
[----:B------:R-:W-:Y:S01]  /*ac80*/  ULDC.64 UR4, c[0x0][0x650] ;  /* 0x0001940000047ab9 */ /* 0x000fe20000000a00 */
[----:B------:R-:W-:Y:S01]  /*ac90*/  IADD3 R0, R13, R0, RZ ;  /* 0x000000000d007210 */ /* 0x000fe20007ffe0ff */
[----:B------:R-:W-:Y:S01]  /*aca0*/  BSSY B1, `(.L_x_296) ;  /* 0x000006c000017945 */ /* 0x000fe20003800000 */
[----:B------:R-:W-:Y:S01]  /*acb0*/  IADD3 R16, P4, R16, UR14, RZ ;  /* 0x0000000e10107c10 */ /* 0x000fe2000ff9e0ff */
[----:B------:R-:W-:Y:S01]  /*acc0*/  IMAD.MOV.U32 R7, RZ, RZ, -0x1 ;  /* 0xffffffffff077424 */ /* 0x000fe200078e00ff */
[----:B------:R-:W-:Y:S01]  /*acd0*/  SHF.R.U32.HI R4, RZ, 0x2, R0 ;  /* 0x00000002ff047819 */ /* 0x000fe20000011600 */
[----:B------:R-:W-:Y:S01]  /*ace0*/  IMAD.MOV.U32 R8, RZ, RZ, -0x1 ;  /* 0xffffffffff087424 */ /* 0x000fe200078e00ff */
[----:B------:R-:W-:Y:S02]  /*acf0*/  ISETP.GT.U32.AND P1, PT, R0, 0x3, PT ;  /* 0x000000030000780c */ /* 0x000fe40003f24070 */
[----:B------:R-:W-:-:S02]  /*ad00*/  LOP3.LUT R4, R4, 0x1, RZ, 0xc0, !PT ;  /* 0x0000000104047812 */ /* 0x000fc400078ec0ff */
[----:B------:R-:W-:Y:S01]  /*ad10*/  ISETP.LT.U32.AND P1, PT, R13, 0x4, P1 ;  /* 0x000000040d00780c */ /* 0x000fe20000f21070 */
[----:B------:R-:W0:Y:S01]  /*ad20*/  @P3 S2R R6, SR_CgaCtaId ;  /* 0x0000000000063919 */ /* 0x000e220000008800 */
[----:B------:R-:W-:Y:S02]  /*ad30*/  @P3 MOV R5, 0x400 ;  /* 0x0000040000053802 */ /* 0x000fe40000000f00 */
[----:B------:R-:W-:Y:S02]  /*ad40*/  IADD3.X R17, R17, UR37, RZ, P4, !PT ;  /* 0x0000002511117c10 */ /* 0x000fe4000a7fe4ff */
[----:B------:R-:W-:Y:S02]  /*ad50*/  ISETP.GE.U32.AND P4, PT, R16, UR4, PT ;  /* 0x0000000410007c0c */ /* 0x000fe4000bf86070 */
[----:B------:R-:W-:Y:S02]  /*ad60*/  MOV R9, 0xffffffff ;  /* 0xffffffff00097802 */ /* 0x000fe40000000f00 */
[----:B------:R-:W-:-:S02]  /*ad70*/  LOP3.LUT R0, R0, 0x3, RZ, 0xc0, !PT ;  /* 0x0000000300007812 */ /* 0x000fc400078ec0ff */
[----:B------:R-:W-:Y:S02]  /*ad80*/  PRMT R11, RZ, 0x7610, R11 ;  /* 0x00007610ff0b7816 */ /* 0x000fe4000000000b */
[----:B0-----:R-:W-:-:S04]  /*ad90*/  @P3 LEA R5, R6, R5, 0x18 ;  /* 0x0000000506053211 */ /* 0x001fc800078ec0ff */
[----:B------:R0:W-:Y:S01]  /*ada0*/  @P3 SYNCS.ARRIVE.TRANS64.A1T0 RZ, [R5+URZ+0x58], RZ ;  /* 0x000058ff05ff39a7 */ /* 0x0001e2000810003f */
[----:B------:R-:W-:Y:S02]  /*adb0*/  ISETP.NE.U32.AND P3, PT, R4, 0x1, PT ;  /* 0x000000010400780c */ /* 0x000fe40003f65070 */
[----:B------:R-:W-:Y:S02]  /*adc0*/  SEL R4, RZ, 0x1, !P1 ;  /* 0x00000001ff047807 */ /* 0x000fe40004800000 */
[----:B------:R-:W-:Y:S02]  /*add0*/  ISETP.GE.U32.AND.EX P1, PT, R17, UR5, PT, P4 ;  /* 0x0000000511007c0c */ /* 0x000fe4000bf26140 */
[----:B------:R-:W-:-:S04]  /*ade0*/  ISETP.GT.U32.AND P3, PT, R13, 0x3, !P3 ;  /* 0x000000030d00780c */ /* 0x000fc80005f64070 */
[----:B0-----:R-:W-:-:S04]  /*adf0*/  SEL R5, RZ, 0x1, !P3 ;  /* 0x00000001ff057807 */ /* 0x001fc80005800000 */
[--C-:B------:R-:W-:Y:S02]  /*ae00*/  LOP3.LUT R3, R5, R3, R4.reuse, 0x96, !PT ;  /* 0x0000000305037212 */ /* 0x100fe400078e9604 */
[----:B------:R-:W-:Y:S01]  /*ae10*/  PRMT R4, RZ, 0x7610, R4 ;  /* 0x00007610ff047816 */ /* 0x000fe20000000004 */
[----:B------:R-:W-:Y:S06]  /*ae20*/  @P1 BRA `(.L_x_297) ;  /* 0x00000004004c1947 */ /* 0x000fec0003800000 */
[----:B------:R-:W-:Y:S01]  /*ae30*/  ULDC.64 UR4, c[0x0][0x628] ;  /* 0x00018a0000047ab9 */ /* 0x000fe20000000a00 */
[----:B------:R-:W0:Y:S01]  /*ae40*/  S2R R14, SR_CTAID.X ;  /* 0x00000000000e7919 */ /* 0x000e220000002500 */
[----:B------:R-:W-:Y:S01]  /*ae50*/  ISETP.NE.U32.AND P1, PT, RZ, UR4, PT ;  /* 0x00000004ff007c0c */ /* 0x000fe2000bf25070 */
[----:B------:R-:W-:Y:S01]  /*ae60*/  ULDC UR7, c[0x0][0x630] ;  /* 0x00018c0000077ab9 */ /* 0x000fe20000000800 */
[----:B------:R-:W-:Y:S01]  /*ae70*/  MOV R4, R16 ;  /* 0x0000001000047202 */ /* 0x000fe20000000f00 */
[----:B------:R-:W1:Y:S01]  /*ae80*/  S2R R12, SR_CTAID.Y ;  /* 0x00000000000c7919 */ /* 0x000e620000002600 */
[----:B------:R-:W-:Y:S01]  /*ae90*/  ISETP.NE.AND.EX P1, PT, RZ, UR5, PT, P1 ;  /* 0x00000005ff007c0c */ /* 0x000fe2000bf25310 */
[----:B------:R-:W-:-:S12]  /*aea0*/  IMAD.MOV.U32 R5, RZ, RZ, R17 ;  /* 0x000000ffff057224 */ /* 0x000fd800078e0011 */
[----:B------:R-:W-:Y:S05]  /*aeb0*/  @!P1 BRA `(.L_x_298) ;  /* 0x0000000000289947 */ /* 0x000fea0003800000 */
[----:B------:R-:W-:Y:S02]  /*aec0*/  ULDC UR6, c[0x0][0x634] ;  /* 0x00018d0000067ab9 */ /* 0x000fe40000000800 */
[----:B------:R-:W-:-:S04]  /*aed0*/  IADD3 R9, P1, R16, UR6, RZ ;  /* 0x0000000610097c10 */ /* 0x000fc8000ff3e0ff */
[----:B------:R-:W-:-:S05]  /*aee0*/  IADD3.X R15, RZ, R17, RZ, P1, !PT ;  /* 0x00000011ff0f7210 */ /* 0x000fca0000ffe4ff */
[----:B------:R-:W-:-:S04]  /*aef0*/  IMAD.WIDE.U32 R6, R15, UR4, RZ ;  /* 0x000000040f067c25 */ /* 0x000fc8000f8e00ff */
[----:B------:R-:W-:-:S04]  /*af00*/  IMAD.WIDE.U32 R6, P1, R9, UR5, R6 ;  /* 0x0000000509067c25 */ /* 0x000fc8000f820006 */
[----:B------:R-:W-:Y:S01]  /*af10*/  IMAD.WIDE.U32 R8, R9, UR4, RZ ;  /* 0x0000000409087c25 */ /* 0x000fe2000f8e00ff */
[----:B------:R-:W-:-:S03]  /*af20*/  MOV R4, R7 ;  /* 0x0000000700047202 */ /* 0x000fc60000000f00 */
[----:B------:R-:W-:Y:S01]  /*af30*/  IMAD.X R5, RZ, RZ, RZ, P1 ;  /* 0x000000ffff057224 */ /* 0x000fe200008e06ff */
[----:B------:R-:W-:-:S05]  /*af40*/  IADD3 RZ, P1, R9, R6, RZ ;  /* 0x0000000609ff7210 */ /* 0x000fca0007f3e0ff */
[----:B------:R-:W-:-:S08]  /*af50*/  IMAD.WIDE.U32.X R4, R15, UR5, R4, P1 ;  /* 0x000000050f047c25 */ /* 0x000fd000088e0404 */
.L_x_298:
[--C-:B------:R-:W-:Y:S01]  /*af60*/  SHF.R.U64 R8, R4, UR7, R5.reuse ;  /* 0x0000000704087c19 */ /* 0x100fe20008001205 */
[----:B------:R-:W-:Y:S01]  /*af70*/  ULDC.64 UR4, c[0x0][0x620] ;  /* 0x0001880000047ab9 */ /* 0x000fe20000000a00 */
[----:B------:R-:W-:Y:S01]  /*af80*/  SHF.R.U32.HI R4, RZ, UR7, R5 ;  /* 0x00000007ff047c19 */ /* 0x000fe20008011605 */
[----:B------:R-:W2:Y:S01]  /*af90*/  LDC R25, c[0x0][0x144] ;  /* 0x00005100ff197b82 */ /* 0x000ea20000000800 */
[----:B------:R-:W-:Y:S01]  /*afa0*/  IADD3 R7, P1, RZ, -R8, RZ ;  /* 0x80000008ff077210 */ /* 0x000fe20007f3e0ff */
[----:B------:R-:W-:Y:S01]  /*afb0*/  ULDC.64 UR8, c[0x0][0x640] ;  /* 0x0001900000087ab9 */ /* 0x000fe20000000a00 */
[----:B0-----:R-:W-:Y:S01]  /*afc0*/  I2FP.F32.U32 R9, R14 ;  /* 0x0000000e00097245 */ /* 0x001fe20000201000 */
[----:B------:R-:W-:Y:S02]  /*afd0*/  ULDC UR6, c[0x0][0x608] ;  /* 0x0001820000067ab9 */ /* 0x000fe40000000800 */
[----:B------:R-:W-:Y:S01]  /*afe0*/  IMAD.X R4, RZ, RZ, ~R4, P1 ;  /* 0x000000ffff047224 */ /* 0x000fe200008e0e04 */
[----:B------:R-:W-:Y:S01]  /*aff0*/  ISETP.NE.U32.AND P1, PT, RZ, UR8, PT ;  /* 0x00000008ff007c0c */ /* 0x000fe2000bf25070 */
[----:B------:R-:W0:Y:S02]  /*b000*/  LDC R21, c[0x0][0x148] ;  /* 0x00005200ff157b82 */ /* 0x000e240000000800 */
[----:B------:R-:W-:Y:S01]  /*b010*/  IMAD R6, R4, UR4, RZ ;  /* 0x0000000404067c24 */ /* 0x000fe2000f8e02ff */
[----:B------:R-:W-:Y:S01]  /*b020*/  ISETP.NE.AND.EX P1, PT, RZ, UR9, PT, P1 ;  /* 0x00000009ff007c0c */ /* 0x000fe2000bf25310 */
[----:B------:R-:W-:Y:S01]  /*b030*/  IMAD.WIDE.U32 R4, R7, UR4, R16 ;  /* 0x0000000407047c25 */ /* 0x000fe2000f8e0010 */
[----:B------:R-:W-:-:S03]  /*b040*/  ULDC UR4, c[0x0][0x150] ;  /* 0x0000540000047ab9 */ /* 0x000fc60000000800 */
[----:B------:R-:W-:Y:S02]  /*b050*/  IMAD R7, R7, UR5, R6 ;  /* 0x0000000507077c24 */ /* 0x000fe4000f8e0206 */
[----:B------:R-:W-:Y:S01]  /*b060*/  FMUL R6, R9, UR4 ;  /* 0x0000000409067c20 */ /* 0x000fe20008400000 */
[----:B------:R-:W-:Y:S01]  /*b070*/  ULDC UR4, c[0x0][0x618] ;  /* 0x0001860000047ab9 */ /* 0x000fe20000000800 */
[----:B------:R-:W-:Y:S01]  /*b080*/  ULDC UR5, c[0x0][0x154] ;  /* 0x0000550000057ab9 */ /* 0x000fe20000000800 */
[----:B------:R-:W-:-:S03]  /*b090*/  IADD3 R5, R5, R7, RZ ;  /* 0x0000000705057210 */ /* 0x000fc60007ffe0ff */
[----:B------:R-:W3:Y:S01]  /*b0a0*/  F2I.U32.TRUNC.NTZ R6, R6 ;  /* 0x0000000600067305 */ /* 0x000ee2000020f000 */
[----:B------:R-:W-:Y:S02]  /*b0b0*/  SHF.R.U64 R9, R4, UR4, R5 ;  /* 0x0000000404097c19 */ /* 0x000fe40008001205 */
[----:B-1----:R-:W-:-:S05]  /*b0c0*/  I2FP.F32.U32 R4, R12 ;  /* 0x0000000c00047245 */ /* 0x002fca0000201000 */
[----:B------:R-:W-:Y:S01]  /*b0d0*/  FMUL R22, R4, UR5 ;  /* 0x0000000504167c20 */ /* 0x000fe20008400000 */
[----:B------:R-:W-:Y:S01]  /*b0e0*/  SHF.R.U32.HI R4, RZ, UR4, R5 ;  /* 0x00000004ff047c19 */ /* 0x000fe20008011605 */
[----:B------:R-:W-:-:S03]  /*b0f0*/  ULDC UR4, c[0x0][0x658] ;  /* 0x0001960000047ab9 */ /* 0x000fc60000000800 */
[--C-:B------:R-:W-:Y:S01]  /*b100*/  SHF.R.U32.HI R5, RZ, UR6, R4.reuse ;  /* 0x00000006ff057c19 */ /* 0x100fe20008011604 */
[----:B------:R-:W1:Y:S01]  /*b110*/  F2I.U32.TRUNC.NTZ R22, R22 ;  /* 0x0000001600167305 */ /* 0x000e62000020f000 */
[----:B------:R-:W-:Y:S01]  /*b120*/  SHF.R.U64 R20, R9, UR6, R4 ;  /* 0x0000000609147c19 */ /* 0x000fe20008001204 */
[----:B---3--:R-:W-:Y:S01]  /*b130*/  IMAD.MOV R6, RZ, RZ, -R6 ;  /* 0x000000ffff067224 */ /* 0x008fe200078e0a06 */
[--C-:B------:R-:W-:Y:S02]  /*b140*/  SHF.R.U32.HI R23, RZ, UR4, R5.reuse ;  /* 0x00000004ff177c19 */ /* 0x100fe40008011605 */
[----:B------:R-:W-:Y:S01]  /*b150*/  SHF.R.U64 R15, R20, UR4, R5 ;  /* 0x00000004140f7c19 */ /* 0x000fe20008001205 */
[----:B--2---:R-:W-:Y:S02]  /*b160*/  IMAD R14, R25, R6, R14 ;  /* 0x00000006190e7224 */ /* 0x004fe400078e020e */
[----:B------:R-:W-:Y:S01]  /*b170*/  IMAD.MOV.U32 R5, RZ, RZ, R23 ;  /* 0x000000ffff057224 */ /* 0x000fe200078e0017 */
[----:B------:R-:W-:Y:S01]  /*b180*/  MOV R4, R15 ;  /* 0x0000000f00047202 */ /* 0x000fe20000000f00 */
[----:B------:R-:W-:Y:S06]  /*b190*/  @!P1 BRA `(.L_x_299) ;  /* 0x0000000000289947 */ /* 0x000fec0003800000 */
[----:B------:R-:W-:Y:S02]  /*b1a0*/  ULDC UR4, c[0x0][0x64c] ;  /* 0x0001930000047ab9 */ /* 0x000fe40000000800 */
[----:B------:R-:W-:-:S04]  /*b1b0*/  IADD3 R5, P1, R15, UR4, RZ ;  /* 0x000000040f057c10 */ /* 0x000fc8000ff3e0ff */
[----:B------:R-:W-:-:S05]  /*b1c0*/  IADD3.X R23, RZ, R23, RZ, P1, !PT ;  /* 0x00000017ff177210 */ /* 0x000fca0000ffe4ff */
[----:B------:R-:W-:-:S04]  /*b1d0*/  IMAD.WIDE.U32 R6, R23, UR8, RZ ;  /* 0x0000000817067c25 */ /* 0x000fc8000f8e00ff */
[----:B------:R-:W-:-:S04]  /*b1e0*/  IMAD.WIDE.U32 R6, P1, R5, UR9, R6 ;  /* 0x0000000905067c25 */ /* 0x000fc8000f820006 */
[----:B------:R-:W-:Y:S01]  /*b1f0*/  IMAD.WIDE.U32 R4, R5, UR8, RZ ;  /* 0x0000000805047c25 */ /* 0x000fe2000f8e00ff */
[----:B------:R-:W-:-:S04]  /*b200*/  MOV R4, R7 ;  /* 0x0000000700047202 */ /* 0x000fc80000000f00 */
[----:B------:R-:W-:Y:S01]  /*b210*/  IADD3 RZ, P3, R5, R6, RZ ;  /* 0x0000000605ff7210 */ /* 0x000fe20007f7e0ff */
[----:B------:R-:W-:-:S04]  /*b220*/  IMAD.X R5, RZ, RZ, RZ, P1 ;  /* 0x000000ffff057224 */ /* 0x000fc800008e06ff */
[----:B------:R-:W-:-:S08]  /*b230*/  IMAD.WIDE.U32.X R4, R23, UR9, R4, P3 ;  /* 0x0000000917047c25 */ /* 0x000fd000098e0404 */
.L_x_299:
[----:B------:R-:W-:Y:S01]  /*b240*/  ISETP.NE.AND P1, PT, R2, 0x1, PT ;  /* 0x000000010200780c */ /* 0x000fe20003f25270 */
[----:B------:R-:W-:Y:S01]  /*b250*/  ULDC UR4, c[0x0][0x648] ;  /* 0x0001920000047ab9 */ /* 0x000fe20000000800 */
[----:B------:R-:W-:Y:S01]  /*b260*/  LOP3.LUT R20, R20, UR29, RZ, 0xc0, !PT ;  /* 0x0000001d14147c12 */ /* 0x000fe2000f8ec0ff */
[----:B-1----:R-:W-:Y:S01]  /*b270*/  IMAD.MOV R22, RZ, RZ, -R22 ;  /* 0x000000ffff167224 */ /* 0x002fe200078e0a16 */
[----:B------:R-:W-:Y:S01]  /*b280*/  SHF.R.U64 R5, R4, UR4, R5 ;  /* 0x0000000404057c19 */ /* 0x000fe20008001205 */
[----:B------:R-:W-:Y:S01]  /*b290*/  ULDC UR4, c[0x0][0x638] ;  /* 0x00018e0000047ab9 */ /* 0x000fe20000000800 */
[----:B------:R-:W-:Y:S01]  /*b2a0*/  LOP3.LUT R6, R9, UR13, RZ, 0xc0, !PT ;  /* 0x0000000d09067c12 */ /* 0x000fe2000f8ec0ff */
[----:B------:R-:W-:Y:S01]  /*b2b0*/  ULDC UR5, c[0x0][0x610] ;  /* 0x0001840000057ab9 */ /* 0x000fe20000000800 */
[C---:B------:R-:W-:Y:S01]  /*b2c0*/  IADD3 R4, -R5.reuse, RZ, RZ ;  /* 0x000000ff05047210 */ /* 0x040fe20007ffe1ff */
[----:B------:R-:W-:-:S04]  /*b2d0*/  IMAD R5, R5, UR21, R20 ;  /* 0x0000001505057c24 */ /* 0x000fc8000f8e0214 */
[----:B0-----:R-:W-:Y:S02]  /*b2e0*/  @P1 IMAD R14, R21, R22, R12 ;  /* 0x00000016150e1224 */ /* 0x001fe400078e020c */
[----:B------:R-:W-:Y:S01]  /*b2f0*/  IMAD R15, R4, UR4, R15 ;  /* 0x00000004040f7c24 */ /* 0x000fe2000f8e020f */
[----:B------:R-:W-:Y:S01]  /*b300*/  ULDC UR4, c[0x0][0x600] ;  /* 0x0001800000047ab9 */ /* 0x000fe20000000800 */
[----:B------:R-:W-:Y:S02]  /*b310*/  IMAD R14, R5, UR5, R14 ;  /* 0x00000005050e7c24 */ /* 0x000fe4000f8e020e */
[----:B------:R-:W-:Y:S02]  /*b320*/  IMAD R15, R15, UR4, R6 ;  /* 0x000000040f0f7c24 */ /* 0x000fe4000f8e0206 */
[----:B------:R-:W-:-:S03]  /*b330*/  IMAD.MOV.U32 R4, RZ, RZ, 0x1 ;  /* 0x00000001ff047424 */ /* 0x000fc600078e00ff */
[----:B------:R-:W-:Y:S02]  /*b340*/  SEL R9, R15, R14, !P1 ;  /* 0x0000000e0f097207 */ /* 0x000fe40004800000 */
[----:B------:R-:W-:-:S07]  /*b350*/  SEL R7, R14, R15, !P1 ;  /* 0x0000000f0e077207 */ /* 0x000fce0004800000 */
.L_x_297:
[----:B------:R-:W-:Y:S05]  /*b360*/  BSYNC B1 ;  /* 0x0000000000017941 */ /* 0x000fea0003800000 */
.L_x_296:
[----:B------:R-:W-:-:S13]  /*b370*/  LOP3.LUT P1, RZ, R4, 0xff, RZ, 0xc0, !PT ;  /* 0x000000ff04ff7812 */ /* 0x000fda000782c0ff */
[----:B------:R-:W-:Y:S05]  /*b380*/  @P1 BRA `(.L_x_300) ;  /* 0xfffffff000bc1947 */ /* 0x000fea000383ffff */
[----:B------:R-:W-:Y:S05]  /*b390*/  BSYNC B0 ;  /* 0x0000000000007941 */ /* 0x000fea0003800000 */
.L_x_288:
[----:B------:R-:W-:-:S03]  /*b3a0*/  UMOV UR4, 0xffffffff ;  /* 0xffffffff00047882 */ /* 0x000fc60000000000 */
[----:B------:R-:W-:Y:S05]  /*b3b0*/  BRA.DIV UR4, `(.L_x_301) ;  /* 0x0000000604187947 */ /* 0x000fea000b800000 */
[----:B------:R-:W-:-:S13]  /*b3c0*/  ELECT P6, URZ, PT ;  /* 0x00000000003f782f */ /* 0x000fda00038c0000 */
.L_x_315:
[----:B------:R-:W-:Y:S04]  /*b3d0*/  BSSY B0, `(.L_x_302) ;  /* 0x000002b000007945 */ /* 0x000fe80003800000 */
[----:B------:R-:W-:Y:S05]  /*b3e0*/  @!P6 BRA `(.L_x_303) ;  /* 0x0000000000a4e947 */ /* 0x000fea0003800000 */
[----:B------:R-:W-:-:S04]  /*b3f0*/  LOP3.LUT R19, R19, 0x2, RZ, 0xfc, !PT ;  /* 0x0000000213137812 */ /* 0x000fc800078efcff */
[----:B------:R-:W-:-:S13]  /*b400*/  ISETP.NE.AND P0, PT, R19, 0x3, PT ;  /* 0x000000031300780c */ /* 0x000fda0003f05270 */
[----:B------:R-:W-:Y:S05]  /*b410*/  @!P0 BRA `(.L_x_304) ;  /* 0x0000000000048947 */ /* 0x000fea0003800000 */
[----:B------:R-:W-:Y:S01]  /*b420*/  BPT.TRAP 0x1 ;  /* 0x000000040000795c */ /* 0x000fe20000300000 */
.L_x_304:
[----:B------:R-:W0:Y:S01]  /*b430*/  S2R R5, SR_CgaCtaId ;  /* 0x0000000000057919 */ /* 0x000e220000008800 */
[----:B------:R-:W-:Y:S02]  /*b440*/  MOV R2, 0x400 ;  /* 0x0000040000027802 */ /* 0x000fe40000000f00 */
[----:B------:R-:W-:Y:S02]  /*b450*/  SHF.L.U32 R4, R3, 0x1f, RZ ;  /* 0x0000001f03047819 */ /* 0x000fe400000006ff */
[----:B0-----:R-:W-:-:S04]  /*b460*/  LEA R5, R5, R2, 0x18 ;  /* 0x0000000205057211 */ /* 0x001fc800078ec0ff */
[----:B------:R-:W-:-:S05]  /*b470*/  IADD3 R5, R5, 0x20, RZ ;  /* 0x0000002005057810 */ /* 0x000fca0007ffe0ff */
[C---:B------:R-:W-:Y:S01]  /*b480*/  IMAD R7, R0.reuse, 0x8, R5 ;  /* 0x0000000800077824 */ /* 0x040fe200078e0205 */
[----:B------:R-:W-:-:S03]  /*b490*/  IADD3 R0, R0, 0x1, RZ ;  /* 0x0000000100007810 */ /* 0x000fc60007ffe0ff */
[----:B------:R-:W0:Y:S01]  /*b4a0*/  SYNCS.PHASECHK.TRANS64.TRYWAIT P0, [R7+URZ], R4 ;  /* 0x00000004070075a7 */ /* 0x000e22000800017f */
[----:B------:R-:W-:-:S04]  /*b4b0*/  ISETP.NE.AND P1, PT, R0, 0x4, PT ;  /* 0x000000040000780c */ /* 0x000fc80003f25270 */
[----:B------:R-:W-:Y:S02]  /*b4c0*/  SEL R2, RZ, 0x1, P1 ;  /* 0x00000001ff027807 */ /* 0x000fe40000800000 */
[----:B------:R-:W-:Y:S02]  /*b4d0*/  SEL R0, R0, RZ, P1 ;  /* 0x000000ff00007207 */ /* 0x000fe40000800000 */
[----:B------:R-:W-:-:S03]  /*b4e0*/  LOP3.LUT R9, R3, R2, RZ, 0x3c, !PT ;  /* 0x0000000203097212 */ /* 0x000fc600078e3cff */
[----:B------:R-:W-:Y:S01]  /*b4f0*/  IMAD R6, R0, 0x8, R5 ;  /* 0x0000000800067824 */ /* 0x000fe200078e0205 */
[----:B------:R-:W-:Y:S01]  /*b500*/  SHF.L.U32 R3, R9, 0x1f, RZ ;  /* 0x0000001f09037819 */ /* 0x000fe200000006ff */
[----:B0-----:R-:W-:Y:S06]  /*b510*/  @!P0 BRA `(.L_x_305) ;  /* 0x0000000000e08947 */ /* 0x001fec0003800000 */
.L_x_316:
[----:B------:R-:W1:Y:S01]  /*b520*/  SYNCS.PHASECHK.TRANS64.TRYWAIT P0, [R6+URZ], R3 ;  /* 0x00000003060075a7 */ /* 0x000e62000800017f */
[----:B------:R-:W-:-:S04]  /*b530*/  IADD3 R0, R0, 0x1, RZ ;  /* 0x0000000100007810 */ /* 0x000fc80007ffe0ff */
[----:B------:R-:W-:-:S04]  /*b540*/  ISETP.NE.AND P1, PT, R0, 0x4, PT ;  /* 0x000000040000780c */ /* 0x000fc80003f25270 */
[----:B------:R-:W-:Y:S02]  /*b550*/  SEL R2, RZ, 0x1, P1 ;  /* 0x00000001ff027807 */ /* 0x000fe40000800000 */
[----:B------:R-:W-:Y:S02]  /*b560*/  SEL R0, R0, RZ, P1 ;  /* 0x000000ff00007207 */ /* 0x000fe40000800000 */
[----:B------:R-:W-:-:S03]  /*b570*/  LOP3.LUT R9, R9, R2, RZ, 0x3c, !PT ;  /* 0x0000000209097212 */ /* 0x000fc600078e3cff */
[----:B0-----:R-:W-:Y:S01]  /*b580*/  IMAD R7, R0, 0x8, R5 ;  /* 0x0000000800077824 */ /* 0x001fe200078e0205 */
[----:B------:R-:W-:Y:S01]  /*b590*/  SHF.L.U32 R4, R9, 0x1f, RZ ;  /* 0x0000001f09047819 */ /* 0x000fe200000006ff */
[----:B-1----:R-:W-:Y:S06]  /*b5a0*/  @!P0 BRA `(.L_x_306) ;  /* 0x0000000000d08947 */ /* 0x002fec0003800000 */
.L_x_317:
[----:B------:R-:W1:Y:S01]  /*b5b0*/  SYNCS.PHASECHK.TRANS64.TRYWAIT P0, [R7+URZ], R4 ;  /* 0x00000004070075a7 */ /* 0x000e62000800017f */
[----:B------:R-:W-:-:S04]  /*b5c0*/  IADD3 R0, R0, 0x1, RZ ;  /* 0x0000000100007810 */ /* 0x000fc80007ffe0ff */
[----:B------:R-:W-:-:S04]  /*b5d0*/  ISETP.NE.AND P1, PT, R0, 0x4, PT ;  /* 0x000000040000780c */ /* 0x000fc80003f25270 */
[----:B------:R-:W-:Y:S02]  /*b5e0*/  SEL R2, RZ, 0x1, P1 ;  /* 0x00000001ff027807 */ /* 0x000fe40000800000 */
[----:B------:R-:W-:Y:S02]  /*b5f0*/  SEL R0, R0, RZ, P1 ;  /* 0x000000ff00007207 */ /* 0x000fe40000800000 */
[----:B------:R-:W-:Y:S01]  /*b600*/  LOP3.LUT R2, R9, R2, RZ, 0x3c, !PT ;  /* 0x0000000209027212 */ /* 0x000fe200078e3cff */
[----:B-1----:R-:W-:Y:S06]  /*b610*/  @!P0 BRA `(.L_x_307) ;  /* 0x0000000000c88947 */ /* 0x002fec0003800000 */
.L_x_318:
[----:B------:R-:W-:Y:S01]  /*b620*/  IMAD R5, R0, 0x8, R5 ;  /* 0x0000000800057824 */ /* 0x000fe200078e0205 */
[----:B------:R-:W-:-:S07]  /*b630*/  SHF.L.U32 R0, R2, 0x1f, RZ ;  /* 0x0000001f02007819 */ /* 0x000fce00000006ff */
.L_x_308:
[----:B--2---:R2:W3:Y:S02]  /*b640*/  SYNCS.PHASECHK.TRANS64.TRYWAIT P0, [R5+URZ], R0 ;  /* 0x00000000050075a7 */ /* 0x0044e4000800017f */
[----:B---3--:R-:W-:Y:S05]  /*b650*/  @!P0 NANOSLEEP.SYNCS 0x989680 ;  /* 0x009896800000895d */ /* 0x008fea0003900000 */
[----:B------:R-:W3:Y:S02]  /*b660*/  @!P0 SYNCS.PHASECHK.TRANS64 P0, [R5+URZ], R0 ;  /* 0x00000000050085a7 */ /* 0x000ee4000800007f */
[----:B---3--:R-:W-:Y:S05]  /*b670*/  @!P0 BRA `(.L_x_308) ;  /* 0xfffffffc00f08947 */ /* 0x008fea000383ffff */
.L_x_303:
[----:B------:R-:W-:Y:S05]  /*b680*/  BSYNC B0 ;  /* 0x0000000000007941 */ /* 0x000fea0003800000 */
.L_x_302:
[----:B------:R-:W-:Y:S05]  /*b690*/  EXIT ;  /* 0x000000000000794d */ /* 0x000fea0003800000 */
.L_x_17:
[----:B---3--:R3:W4:Y:S02]  /*b6a0*/  SYNCS.PHASECHK.TRANS64.TRYWAIT P1, [R3+URZ], R0 ;  /* 0x00000000030075a7 */ /* 0x008724000802017f */
[----:B----4-:R-:W-:Y:S05]  /*b6b0*/  @!P1 NANOSLEEP.SYNCS 0x989680 ;  /* 0x009896800000995d */ /* 0x010fea0003900000 */
[----:B------:R-:W4:Y:S02]  /*b6c0*/  @!P1 SYNCS.PHASECHK.TRANS64 P1, [R3+URZ], R0 ;  /* 0x00000000030095a7 */ /* 0x000f24000802007f */
[----:B----4-:R-:W-:Y:S05]  /*b6d0*/  @!P1 BRA `(.L_x_17) ;  /* 0xfffffffc00f09947 */ /* 0x010fea000383ffff */
[----:B------:R-:W-:Y:S05]  /*b6e0*/  BRA `(.L_x_16) ;  /* 0xffffff5800c87947 */ /* 0x000fea000383ffff */
.L_x_22:
[----:B-1----:R-:W-:-:S04]  /*b6f0*/  MOV R4, UR9 ;  /* 0x0000000900047c02 */ /* 0x002fc80008000f00 */
[----:B------:R1:W2:Y:S03]  /*b700*/  SYNCS.PHASECHK.TRANS64.TRYWAIT P1, [R4+URZ], R3 ;  /* 0x00000003040075a7 */ /* 0x0002a6000802017f */
[----:B--2---:R-:W-:Y:S05]  /*b710*/  @!P1 NANOSLEEP.SYNCS 0x989680 ;  /* 0x009896800000995d */ /* 0x004fea0003900000 */
[----:B------:R-:W2:Y:S02]  /*b720*/  @!P1 SYNCS.PHASECHK.TRANS64 P1, [R4+URZ], R3 ;  /* 0x00000003040095a7 */ /* 0x000ea4000802007f */
[----:B--2---:R-:W-:Y:S05]  /*b730*/  @!P1 BRA `(.L_x_22) ;  /* 0xfffffffc00ec9947 */ /* 0x004fea000383ffff */
[----:B------:R-:W-:Y:S05]  /*b740*/  BRA `(.L_x_21) ;  /* 0xffffff68003c7947 */ /* 0x000fea000383ffff */
.L_x_289:
[----:B------:R-:W-:Y:S01]  /*b750*/  BSSY B1, `(.L_x_309) ;  /* 0x0000006000017945 */ /* 0x000fe20003800000 */
[----:B------:R-:W-:-:S07]  /*b760*/  IMAD.MOV.U32 R15, RZ, RZ, -0x1 ;  /* 0xffffffffff0f7424 */ /* 0x000fce00078e00ff */
[----:B------:R-:W-:Y:S05]  /*b770*/  WARPSYNC.COLLECTIVE R15, `(.L_x_310) ;  /* 0x000000000f0c7348 */ /* 0x000fea0003c00000 */
[----:B------:R-:W-:Y:S02]  /*b780*/  ELECT P6, UR62, PT ;  /* 0x00000000003e782f */ /* 0x000fe400038c0000 */
[----:B------:R-:W-:Y:S01]  /*b790*/  MOV R14, UR62 ;  /* 0x0000003e000e7c02 */ /* 0x000fe20008000f00 */
[----:B------:R-:W-:Y:S10]  /*b7a0*/  ENDCOLLECTIVE ;  /* 0x000000000000791b */ /* 0x000ff40003800000 */
.L_x_310:
[----:B------:R-:W-:Y:S05]  /*b7b0*/  BSYNC B1 ;  /* 0x0000000000017941 */ /* 0x000fea0003800000 */
.L_x_309:
[----:B------:R-:W-:Y:S05]  /*b7c0*/  BRA `(.L_x_311) ;  /* 0xffffffec00b87947 */ /* 0x000fea000383ffff */
.L_x_292:
[----:B0-----:R0:W1:Y:S02]  /*b7d0*/  SYNCS.PHASECHK.TRANS64.TRYWAIT P1, [R12+URZ+0x20], R7 ;  /* 0x000020070c0075a7 */ /* 0x001064000802017f */
[----:B-1----:R-:W-:Y:S05]  /*b7e0*/  @!P1 NANOSLEEP.SYNCS 0x989680 ;  /* 0x009896800000995d */ /* 0x002fea0003900000 */
[----:B------:R-:W1:Y:S02]  /*b7f0*/  @!P1 SYNCS.PHASECHK.TRANS64 P1, [R12+URZ+0x20], R7 ;  /* 0x000020070c0095a7 */ /* 0x000e64000802007f */
[----:B-1----:R-:W-:Y:S05]  /*b800*/  @!P1 BRA `(.L_x_292) ;  /* 0xfffffffc00f09947 */ /* 0x002fea000383ffff */
[----:B------:R-:W-:Y:S05]  /*b810*/  BRA `(.L_x_312) ;  /* 0xffffffec00ec7947 */ /* 0x000fea000383ffff */
.L_x_301:
[----:B------:R-:W-:Y:S01]  /*b820*/  BSSY B0, `(.L_x_313) ;  /* 0x0000006000007945 */ /* 0x000fe20003800000 */
[----:B------:R-:W-:-:S07]  /*b830*/  MOV R15, 0xffffffff ;  /* 0xffffffff000f7802 */ /* 0x000fce0000000f00 */
[----:B------:R-:W-:Y:S05]  /*b840*/  WARPSYNC.COLLECTIVE R15, `(.L_x_314) ;  /* 0x000000000f0c7348 */ /* 0x000fea0003c00000 */
[----:B------:R-:W-:Y:S02]  /*b850*/  ELECT P6, UR62, PT ;  /* 0x00000000003e782f */ /* 0x000fe400038c0000 */
[----:B------:R-:W-:Y:S01]  /*b860*/  MOV R14, UR62 ;  /* 0x0000003e000e7c02 */ /* 0x000fe20008000f00 */
[----:B------:R-:W-:Y:S10]  /*b870*/  ENDCOLLECTIVE ;  /* 0x000000000000791b */ /* 0x000ff40003800000 */
.L_x_314:
[----:B------:R-:W-:Y:S05]  /*b880*/  BSYNC B0 ;  /* 0x0000000000007941 */ /* 0x000fea0003800000 */
.L_x_313:
[----:B------:R-:W-:Y:S05]  /*b890*/  BRA `(.L_x_315) ;  /* 0xfffffff800cc7947 */ /* 0x000fea000383ffff */
.L_x_305:
[----:B0-----:R0:W1:Y:S02]  /*b8a0*/  SYNCS.PHASECHK.TRANS64.TRYWAIT P0, [R7+URZ], R4 ;  /* 0x00000004070075a7 */ /* 0x001064000800017f */
[----:B-1----:R-:W-:Y:S05]  /*b8b0*/  @!P0 NANOSLEEP.SYNCS 0x989680 ;  /* 0x009896800000895d */ /* 0x002fea0003900000 */
[----:B------:R-:W1:Y:S02]  /*b8c0*/  @!P0 SYNCS.PHASECHK.TRANS64 P0, [R7+URZ], R4 ;  /* 0x00000004070085a7 */ /* 0x000e64000800007f */
[----:B-1----:R-:W-:Y:S05]  /*b8d0*/  @!P0 BRA `(.L_x_305) ;  /* 0xfffffffc00f08947 */ /* 0x002fea000383ffff */
[----:B------:R-:W-:Y:S05]  /*b8e0*/  BRA `(.L_x_316) ;  /* 0xfffffffc000c7947 */ /* 0x000fea000383ffff */
.L_x_306:
[----:B0-----:R0:W1:Y:S02]  /*b8f0*/  SYNCS.PHASECHK.TRANS64.TRYWAIT P0, [R6+URZ], R3 ;  /* 0x00000003060075a7 */ /* 0x001064000800017f */
[----:B-1----:R-:W-:Y:S05]  /*b900*/  @!P0 NANOSLEEP.SYNCS 0x989680 ;  /* 0x009896800000895d */ /* 0x002fea0003900000 */
[----:B------:R-:W1:Y:S02]  /*b910*/  @!P0 SYNCS.PHASECHK.TRANS64 P0, [R6+URZ], R3 ;  /* 0x00000003060085a7 */ /* 0x000e64000800007f */
[----:B-1----:R-:W-:Y:S05]  /*b920*/  @!P0 BRA `(.L_x_306) ;  /* 0xfffffffc00f08947 */ /* 0x002fea000383ffff */
[----:B------:R-:W-:Y:S05]  /*b930*/  BRA `(.L_x_317) ;  /* 0xfffffffc001c7947 */ /* 0x000fea000383ffff */
.L_x_307:
[----:B-1----:R1:W2:Y:S02]  /*b940*/  SYNCS.PHASECHK.TRANS64.TRYWAIT P0, [R7+URZ], R4 ;  /* 0x00000004070075a7 */ /* 0x0022a4000800017f */
[----:B--2---:R-:W-:Y:S05]  /*b950*/  @!P0 NANOSLEEP.SYNCS 0x989680 ;  /* 0x009896800000895d */ /* 0x004fea0003900000 */
[----:B------:R-:W2:Y:S02]  /*b960*/  @!P0 SYNCS.PHASECHK.TRANS64 P0, [R7+URZ], R4 ;  /* 0x00000004070085a7 */ /* 0x000ea4000800007f */
[----:B--2---:R-:W-:Y:S05]  /*b970*/  @!P0 BRA `(.L_x_307) ;  /* 0xfffffffc00f08947 */ /* 0x004fea000383ffff */
[----:B------:R-:W-:Y:S05]  /*b980*/  BRA `(.L_x_318) ;  /* 0xfffffffc00247947 */ /* 0x000fea000383ffff */
.L_x_319:
[----:B------:R-:W-:-:S00]  /*b990*/  BRA `(.L_x_319) ;  /* 0xfffffffc00fc7947 */ /* 0x000fc0000383ffff */
[----:B------:R-:W-:-:S00]  /*b9a0*/  NOP ;  /* 0x0000000000007918 */ /* 0x000fc00000000000 */
        /* <DEDUP_REMOVED lines=13> */
.L_x_320:


//--------------------- .nv.global.init           --------------------------
	.section	.nv.global.init,"aw",@progbits
.nv.global.init:
	.type		$str$22,@object
	.size		$str$22,($str$23 - $str$22)
$str$22:
        /*0000*/ 	.byte	0x6b, 0x5f, 0x74, 0x69, 0x6c, 0x65, 0x5f, 0x63, 0x6f, 0x75, 0x6e, 0x74, 0x20, 0x3e, 0x3d, 0x20
        /*0010*/ 	.byte	0x31, 0x00
	.type		$str$23,@object
	.size		$str$23,(__unnamed_1 - $str$23)
$str$23:
        /*0012*/ 	.byte	0x2f, 0x74, 0x6d, 0x70, 0x2f, 0x63, 0x75, 0x74, 0x6c, 0x61, 0x73, 0x73, 0x5f, 0x73, 0x77, 0x65
        /*0022*/ 	.byte	0x65, 0x70, 0x5f, 0x73, 0x72, 0x63, 0x2f, 0x69, 0x6e, 0x63, 0x6c, 0x75, 0x64, 0x65, 0x2f, 0x63
        /*0032*/ 	.byte	0x75, 0x74, 0x6c, 0x61, 0x73, 0x73, 0x2f, 0x67, 0x65, 0x6d, 0x6d, 0x2f, 0x63, 0x6f, 0x6c, 0x6c
        /*0042*/ 	.byte	0x65, 0x63, 0x74, 0x69, 0x76, 0x65, 0x2f, 0x73, 0x6d, 0x39, 0x30, 0x5f, 0x6d, 0x6d, 0x61, 0x5f
        /*0052*/ 	.byte	0x74, 0x6d, 0x61, 0x5f, 0x67, 0x6d, 0x6d, 0x61, 0x5f, 0x73, 0x73, 0x5f, 0x77, 0x61, 0x72, 0x70
        /*0062*/ 	.byte	0x73, 0x70, 0x65, 0x63, 0x69, 0x61, 0x6c, 0x69, 0x7a, 0x65, 0x64, 0x2e, 0x68, 0x70, 0x70, 0x00
	.type		__unnamed_1,@object
	.size		__unnamed_1,(.L_0 - __unnamed_1)
__unnamed_1:
        /*0072*/ 	.byte	0x76, 0x6f, 0x69, 0x64, 0x20, 0x63, 0x75, 0x74, 0x6c, 0x61, 0x73, 0x73, 0x3a, 0x3a, 0x67, 0x65
        /* <DEDUP_REMOVED lines=175> */
        /*0b72*/ 	.byte	0x74, 0x69, 0x74, 0x79, 0x5d, 0x00
.L_0:


//--------------------- .nv.shared._ZN7cutlass13device_kernelINS_4gemm6kernel13GemmUniversalIN4cute5tupleIJiiiiEEENS1_10collective13CollectiveMmaINS1_34MainloopSm90TmaGmmaWarpSpecializedILi4ENS5_IJNS4_1CILi1EEESB_SB_EEENS1_35KernelTmaWarpSpecializedCooperativeEEENS5_IJNSA_ILi256EEENSA_ILi128EEESG_EEEfNS5_IJlSB_lEEEfSI_NS4_8TiledMMAINS4_8MMA_AtomIJNS4_4SM904GMMA30MMA_64x128x8_F32TF32TF32_SS_TNILNSM_7ScaleInE1ELSO_1EEEEEENS4_6LayoutINS5_IJNSA_ILi2EEESB_SB_EEENS5_IJSB_NSA_ILi0EEESU_EEEEENS5_IJNS4_10UnderscoreESX_SX_EEEEENS4_13SM90_TMA_LOADENS4_14ComposedLayoutINS4_7SwizzleILi3ELi4ELi3EEENS4_18smem_ptr_flag_bitsILi32EEENSR_INS5_IJNSA_ILi8EEENSA_ILi32EEEEEENS5_IJS17_SB_EEEEEEEvNS4_8identityES10_S1B_vS1C_EENS_8epilogue10collective6detail29Sm90TmaWarpSpecializedAdapterINS1F_15DefaultEpilogueIfSI_SI_NS1E_6thread17LinearCombinationIfLi1EffLNS1J_9ScaleType4KindE0ELNS_15FloatRoundStyleE2EfEENS1_15EpilogueDefaultEEEEEvvEEEEvNT_6ParamsE --------------------------
	.section	.nv.shared._ZN7cutlass13device_kernelINS_4gemm6kernel13GemmUniversalIN4cute5tupleIJiiiiEEENS1_10collective13CollectiveMmaINS1_34MainloopSm90TmaGmmaWarpSpecializedILi4ENS5_IJNS4_1CILi1EEESB_SB_EEENS1_35KernelTmaWarpSpecializedCooperativeEEENS5_IJNSA_ILi256EEENSA_ILi128EEESG_EEEfNS5_IJlSB_lEEEfSI_NS4_8TiledMMAINS4_8MMA_AtomIJNS4_4SM904GMMA30MMA_64x128x8_F32TF32TF32_SS_TNILNSM_7ScaleInE1ELSO_1EEEEEENS4_6LayoutINS5_IJNSA_ILi2EEESB_SB_EEENS5_IJSB_NSA_ILi0EEESU_EEEEENS5_IJNS4_10UnderscoreESX_SX_EEEEENS4_13SM90_TMA_LOADENS4_14ComposedLayoutINS4_7SwizzleILi3ELi4ELi3EEENS4_18smem_ptr_flag_bitsILi32EEENSR_INS5_IJNSA_ILi8EEENSA_ILi32EEEEEENS5_IJS17_SB_EEEEEEEvNS4_8identityES10_S1B_vS1C_EENS_8epilogue10collective6detail29Sm90TmaWarpSpecializedAdapterINS1F_15DefaultEpilogueIfSI_SI_NS1E_6thread17LinearCombinationIfLi1EffLNS1J_9ScaleType4KindE0ELNS_15FloatRoundStyleE2EfEENS1_15EpilogueDefaultEEEEEvvEEEEvNT_6ParamsE,"aw",@nobits
	.sectionflags	@""
	.align	16
	.zero		1024


//--------------------- .nv.shared.reserved.0     --------------------------
	.section	.nv.shared.reserved.0,"aw",@nobits
	.weak		__nv_reservedSMEM_offset_0_alias
	.size		__nv_reservedSMEM_offset_0_alias, 0, 0
	.other		__nv_reservedSMEM_offset_0_alias,@"STO_CUDA_RESERVED_SHARED STV_DEFAULT"
__nv_reservedSMEM_offset_0_alias:
	.zero		0


//--------------------- .nv.global                --------------------------
	.section	.nv.global,"aw",@nobits
.nv.global:
	.type		_ZN40_INTERNAL_2ffc24f9_4_k_cu_b37a3faa_303844cute1_E,@object
	.size		_ZN40_INTERNAL_2ffc24f9_4_k_cu_b37a3faa_303844cute1_E,(_ZN40_INTERNAL_2ffc24f9_4_k_cu_b37a3faa_303844cuda3std3__45__cpo6cbeginE - _ZN40_INTERNAL_2ffc24f9_4_k_cu_b37a3faa_303844cute1_E)
_ZN40_INTERNAL_2ffc24f9_4_k_cu_b37a3faa_303844cute1_E:
	.zero		1
	.type		_ZN40_INTERNAL_2ffc24f9_4_k_cu_b37a3faa_303844cuda3std3__45__cpo6cbeginE,@object
	.size		_ZN40_INTERNAL_2ffc24f9_4_k_cu_b37a3faa_303844cuda3std3__45__cpo6cbeginE,(_ZN40_INTERNAL_2ffc24f9_4_k_cu_b37a3faa_303844cuda3std3__48in_placeE - _ZN40_INTERNAL_2ffc24f9_4_k_cu_b37a3faa_303844cuda3std3__45__cpo6cbeginE)
_ZN40_INTERNAL_2ffc24f9_4_k_cu_b37a3faa_303844cuda3std3__45__cpo6cbeginE:
	.zero		1
	.type		_ZN40_INTERNAL_2ffc24f9_4_k_cu_b37a3faa_303844cuda3std3__48in_placeE,@object
	.size		_ZN40_INTERNAL_2ffc24f9_4_k_cu_b37a3faa_303844cuda3std3__48in_placeE,(_ZN40_INTERNAL_2ffc24f9_4_k_cu_b37a3faa_303844cuda3std6ranges3__45__cpo9iter_moveE - _ZN40_INTERNAL_2ffc24f9_4_k_cu_b37a3faa_303844cuda3std3__48in_placeE)
_ZN40_INTERNAL_2ffc24f9_4_k_cu_b37a3faa_303844cuda3std3__48in_placeE:
	.zero		1
	.type		_ZN40_INTERNAL_2ffc24f9_4_k_cu_b37a3faa_303844cuda3std6ranges3__45__cpo9iter_moveE,@object
	.size		_ZN40_INTERNAL_2ffc24f9_4_k_cu_b37a3faa_303844cuda3std6ranges3__45__cpo9iter_moveE,(_ZN40_INTERNAL_2ffc24f9_4_k_cu_b37a3faa_303844cuda3std3__45__cpo5beginE - _ZN40_INTERNAL_2ffc24f9_4_k_cu_b37a3faa_303844cuda3std6ranges3__45__cpo9iter_moveE)
_ZN40_INTERNAL_2ffc24f9_4_k_cu_b37a3faa_303844cuda3std6ranges3__45__cpo9iter_moveE:
	.zero		1
	.type		_ZN40_INTERNAL_2ffc24f9_4_k_cu_b37a3faa_303844cuda3std3__45__cpo5beginE,@object
	.size		_ZN40_INTERNAL_2ffc24f9_4_k_cu_b37a3faa_303844cuda3std3__45__cpo5beginE,(_ZN40_INTERNAL_2ffc24f9_4_k_cu_b37a3faa_303844cuda3std3__442_GLOBAL__N__2ffc24f9_4_k_cu_b37a3faa_303846ignoreE - _ZN40_INTERNAL_2ffc24f9_4_k_cu_b37a3faa_303844cuda3std3__45__cpo5beginE)
_ZN40_INTERNAL_2ffc24f9_4_k_cu_b37a3faa_303844cuda3std3__45__cpo5beginE:
	.zero		1
	.type		_ZN40_INTERNAL_2ffc24f9_4_k_cu_b37a3faa_303844cuda3std3__442_GLOBAL__N__2ffc24f9_4_k_cu_b37a3faa_303846ignoreE,@object
	.size		_ZN40_INTERNAL_2ffc24f9_4_k_cu_b37a3faa_303844cuda3std3__442_GLOBAL__N__2ffc24f9_4_k_cu_b37a3faa_303846ignoreE,(_ZN40_INTERNAL_2ffc24f9_4_k_cu_b37a3faa_303844cute7productE - _ZN40_INTERNAL_2ffc24f9_4_k_cu_b37a3faa_303844cuda3std3__442_GLOBAL__N__2ffc24f9_4_k_cu_b37a3faa_303846ignoreE)
_ZN40_INTERNAL_2ffc24f9_4_k_cu_b37a3faa_303844cuda3std3__442_GLOBAL__N__2ffc24f9_4_k_cu_b37a3faa_303846ignoreE:
	.zero		1
	.type		_ZN40_INTERNAL_2ffc24f9_4_k_cu_b37a3faa_303844cute7productE,@object
	.size		_ZN40_INTERNAL_2ffc24f9_4_k_cu_b37a3faa_303844cute7productE,(_ZN40_INTERNAL_2ffc24f9_4_k_cu_b37a3faa_303844cuda3std3__45__cpo3endE - _ZN40_INTERNAL_2ffc24f9_4_k_cu_b37a3faa_303844cute7productE)
_ZN40_INTERNAL_2ffc24f9_4_k_cu_b37a3faa_303844cute7productE:
	.zero		1
	.type		_ZN40_INTERNAL_2ffc24f9_4_k_cu_b37a3faa_303844cuda3std3__45__cpo3endE,@object
	.size		_ZN40_INTERNAL_2ffc24f9_4_k_cu_b37a3faa_303844cuda3std3__45__cpo3endE,(_ZN40_INTERNAL_2ffc24f9_4_k_cu_b37a3faa_303844cuda3std3__419piecewise_constructE - _ZN40_INTERNAL_2ffc24f9_4_k_cu_b37a3faa_303844cuda3std3__45__cpo3endE)
_ZN40_INTERNAL_2ffc24f9_4_k_cu_b37a3faa_303844cuda3std3__45__cpo3endE:
	.zero		1
	.type		_ZN40_INTERNAL_2ffc24f9_4_k_cu_b37a3faa_303844cuda3std3__419piecewise_constructE,@object
	.size		_ZN40_INTERNAL_2ffc24f9_4_k_cu_b37a3faa_303844cuda3std3__419piecewise_constructE,(_ZN40_INTERNAL_2ffc24f9_4_k_cu_b37a3faa_303844cuda3std3__45__cpo4cendE - _ZN40_INTERNAL_2ffc24f9_4_k_cu_b37a3faa_303844cuda3std3__419piecewise_constructE)
_ZN40_INTERNAL_2ffc24f9_4_k_cu_b37a3faa_303844cuda3std3__419piecewise_constructE:
	.zero		1
	.type		_ZN40_INTERNAL_2ffc24f9_4_k_cu_b37a3faa_303844cuda3std3__45__cpo4cendE,@object
	.size		_ZN40_INTERNAL_2ffc24f9_4_k_cu_b37a3faa_303844cuda3std3__45__cpo4cendE,(_ZN40_INTERNAL_2ffc24f9_4_k_cu_b37a3faa_303844cuda3std6ranges3__45__cpo4swapE - _ZN40_INTERNAL_2ffc24f9_4_k_cu_b37a3faa_303844cuda3std3__45__cpo4cendE)
_ZN40_INTERNAL_2ffc24f9_4_k_cu_b37a3faa_303844cuda3std3__45__cpo4cendE:
	.zero		1
	.type		_ZN40_INTERNAL_2ffc24f9_4_k_cu_b37a3faa_303844cuda3std6ranges3__45__cpo4swapE,@object
	.size		_ZN40_INTERNAL_2ffc24f9_4_k_cu_b37a3faa_303844cuda3std6ranges3__45__cpo4swapE,(.L_8 - _ZN40_INTERNAL_2ffc24f9_4_k_cu_b37a3faa_303844cuda3std6ranges3__45__cpo4swapE)
_ZN40_INTERNAL_2ffc24f9_4_k_cu_b37a3faa_303844cuda3std6ranges3__45__cpo4swapE:
	.zero		1
.L_8:


//--------------------- .nv.constant0._ZN7cutlass13device_kernelINS_4gemm6kernel13GemmUniversalIN4cute5tupleIJiiiiEEENS1_10collective13CollectiveMmaINS1_34MainloopSm90TmaGmmaWarpSpecializedILi4ENS5_IJNS4_1CILi1EEESB_SB_EEENS1_35KernelTmaWarpSpecializedCooperativeEEENS5_IJNSA_ILi256EEENSA_ILi128EEESG_EEEfNS5_IJlSB_lEEEfSI_NS4_8TiledMMAINS4_8MMA_AtomIJNS4_4SM904GMMA30MMA_64x128x8_F32TF32TF32_SS_TNILNSM_7ScaleInE1ELSO_1EEEEEENS4_6LayoutINS5_IJNSA_ILi2EEESB_SB_EEENS5_IJSB_NSA_ILi0EEESU_EEEEENS5_IJNS4_10UnderscoreESX_SX_EEEEENS4_13SM90_TMA_LOADENS4_14ComposedLayoutINS4_7SwizzleILi3ELi4ELi3EEENS4_18smem_ptr_flag_bitsILi32EEENSR_INS5_IJNSA_ILi8EEENSA_ILi32EEEEEENS5_IJS17_SB_EEEEEEEvNS4_8identityES10_S1B_vS1C_EENS_8epilogue10collective6detail29Sm90TmaWarpSpecializedAdapterINS1F_15DefaultEpilogueIfSI_SI_NS1E_6thread17LinearCombinationIfLi1EffLNS1J_9ScaleType4KindE0ELNS_15FloatRoundStyleE2EfEENS1_15EpilogueDefaultEEEEEvvEEEEvNT_6ParamsE --------------------------
	.section	.nv.constant0._ZN7cutlass13device_kernelINS_4gemm6kernel13GemmUniversalIN4cute5tupleIJiiiiEEENS1_10collective13CollectiveMmaINS1_34MainloopSm90TmaGmmaWarpSpecializedILi4ENS5_IJNS4_1CILi1EEESB_SB_EEENS1_35KernelTmaWarpSpecializedCooperativeEEENS5_IJNSA_ILi256EEENSA_ILi128EEESG_EEEfNS5_IJlSB_lEEEfSI_NS4_8TiledMMAINS4_8MMA_AtomIJNS4_4SM904GMMA30MMA_64x128x8_F32TF32TF32_SS_TNILNSM_7ScaleInE1ELSO_1EEEEEENS4_6LayoutINS5_IJNSA_ILi2EEESB_SB_EEENS5_IJSB_NSA_ILi0EEESU_EEEEENS5_IJNS4_10UnderscoreESX_SX_EEEEENS4_13SM90_TMA_LOADENS4_14ComposedLayoutINS4_7SwizzleILi3ELi4ELi3EEENS4_18smem_ptr_flag_bitsILi32EEENSR_INS5_IJNSA_ILi8EEENSA_ILi32EEEEEENS5_IJS17_SB_EEEEEEEvNS4_8identityES10_S1B_vS1C_EENS_8epilogue10collective6detail29Sm90TmaWarpSpecializedAdapterINS1F_15DefaultEpilogueIfSI_SI_NS1E_6thread17LinearCombinationIfLi1EffLNS1J_9ScaleType4KindE0ELNS_15FloatRoundStyleE2EfEENS1_15EpilogueDefaultEEEEEvvEEEEvNT_6ParamsE,"a",@progbits
	.sectionflags	@""
	.align	4
.nv.constant0._ZN7cutlass13device_kernelINS_4gemm6kernel13GemmUniversalIN4cute5tupleIJiiiiEEENS1_10collective13CollectiveMmaINS1_34MainloopSm90TmaGmmaWarpSpecializedILi4ENS5_IJNS4_1CILi1EEESB_SB_EEENS1_35KernelTmaWarpSpecializedCooperativeEEENS5_IJNSA_ILi256EEENSA_ILi128EEESG_EEEfNS5_IJlSB_lEEEfSI_NS4_8TiledMMAINS4_8MMA_AtomIJNS4_4SM904GMMA30MMA_64x128x8_F32TF32TF32_SS_TNILNSM_7ScaleInE1ELSO_1EEEEEENS4_6LayoutINS5_IJNSA_ILi2EEESB_SB_EEENS5_IJSB_NSA_ILi0EEESU_EEEEENS5_IJNS4_10UnderscoreESX_SX_EEEEENS4_13SM90_TMA_LOADENS4_14ComposedLayoutINS4_7SwizzleILi3ELi4ELi3EEENS4_18smem_ptr_flag_bitsILi32EEENSR_INS5_IJNSA_ILi8EEENSA_ILi32EEEEEENS5_IJS17_SB_EEEEEEEvNS4_8identityES10_S1B_vS1C_EENS_8epilogue10collective6detail29Sm90TmaWarpSpecializedAdapterINS1F_15DefaultEpilogueIfSI_SI_NS1E_6thread17LinearCombinationIfLi1EffLNS1J_9ScaleType4KindE0ELNS_15FloatRoundStyleE2EfEENS1_15EpilogueDefaultEEEEEvvEEEEvNT_6ParamsE:
	.zero		1664


//--------------------- SYMBOLS --------------------------

	.type		.nv.reservedSmem.offset0,@object
	.size		.nv.reservedSmem.offset0,0x4
	.type		__assertfail,@function
